//
// Generated by NVIDIA NVVM Compiler
//
// Compiler Build ID: CL-36424714
// Cuda compilation tools, release 13.0, V13.0.88
// Based on NVVM 20.0.0
//

.version 9.0
.target sm_100
.address_size 64

	// .globl	_Z11reduce_manyILj1024EEvPdS0_iii
.extern .shared .align 16 .b8 sdata[];

.visible .entry _Z11reduce_manyILj1024EEvPdS0_iii(
	.param .u64 .ptr .align 1 _Z11reduce_manyILj1024EEvPdS0_iii_param_0,
	.param .u64 .ptr .align 1 _Z11reduce_manyILj1024EEvPdS0_iii_param_1,
	.param .u32 _Z11reduce_manyILj1024EEvPdS0_iii_param_2,
	.param .u32 _Z11reduce_manyILj1024EEvPdS0_iii_param_3,
	.param .u32 _Z11reduce_manyILj1024EEvPdS0_iii_param_4
)
{
	.reg .pred 	%p<22>;
	.reg .b32 	%r<47>;
	.reg .b64 	%rd<10>;
	.reg .b64 	%fd<36>;

	ld.param.u64 	%rd2, [_Z11reduce_manyILj1024EEvPdS0_iii_param_0];
	ld.param.u64 	%rd3, [_Z11reduce_manyILj1024EEvPdS0_iii_param_1];
	ld.param.u32 	%r13, [_Z11reduce_manyILj1024EEvPdS0_iii_param_2];
	ld.param.u32 	%r14, [_Z11reduce_manyILj1024EEvPdS0_iii_param_3];
	ld.param.u32 	%r15, [_Z11reduce_manyILj1024EEvPdS0_iii_param_4];
	mov.u32 	%r1, %tid.x;
	mov.u32 	%r2, %ctaid.x;
	div.u32 	%r16, %r2, %r14;
	mul.lo.s32 	%r17, %r16, %r14;
	sub.s32 	%r18, %r2, %r17;
	mul.lo.s32 	%r19, %r16, %r15;
	add.s32 	%r20, %r18, %r19;
	mov.u32 	%r21, %ntid.x;
	mul.lo.s32 	%r3, %r20, %r21;
	mul.lo.s32 	%r22, %r15, %r21;
	sub.s32 	%r23, %r13, %r22;
	mul.lo.s32 	%r4, %r16, %r23;
	add.s32 	%r24, %r19, %r15;
	add.s32 	%r25, %r24, -1;
	sub.s32 	%r26, %r21, %r22;
	add.s32 	%r27, %r26, %r13;
	setp.lt.s32 	%p1, %r20, %r25;
	selp.b32 	%r5, %r21, %r27, %p1;
	shl.b32 	%r6, %r14, 10;
	mul.lo.s32 	%r7, %r18, %r21;
	shl.b32 	%r28, %r1, 3;
	mov.u32 	%r29, sdata;
	add.s32 	%r8, %r29, %r28;
	mov.b64 	%rd4, 0;
	st.shared.u64 	[%r8], %rd4;
	setp.lt.s32 	%p2, %r13, 1;
	@%p2 bra 	$L__BB0_5;
	add.s32 	%r31, %r4, %r1;
	add.s32 	%r9, %r31, %r3;
	add.s32 	%r10, %r7, %r1;
	cvta.to.global.u64 	%rd1, %rd2;
	mov.b32 	%r46, 0;
	mov.f64 	%fd35, 0d0000000000000000;
$L__BB0_2:
	add.s32 	%r32, %r10, %r46;
	setp.ge.s32 	%p3, %r32, %r13;
	@%p3 bra 	$L__BB0_4;
	add.s32 	%r33, %r9, %r46;
	mul.wide.s32 	%rd5, %r33, 8;
	add.s64 	%rd6, %rd1, %rd5;
	ld.global.f64 	%fd5, [%rd6];
	add.f64 	%fd35, %fd5, %fd35;
	st.shared.f64 	[%r8], %fd35;
$L__BB0_4:
	add.s32 	%r46, %r46, %r6;
	setp.lt.s32 	%p4, %r46, %r13;
	@%p4 bra 	$L__BB0_2;
$L__BB0_5:
	bar.sync 	0;
	setp.gt.u32 	%p5, %r1, 255;
	add.s32 	%r35, %r1, 256;
	setp.ge.s32 	%p6, %r35, %r5;
	or.pred  	%p7, %p5, %p6;
	@%p7 bra 	$L__BB0_7;
	ld.shared.f64 	%fd6, [%r8+2048];
	ld.shared.f64 	%fd7, [%r8];
	add.f64 	%fd8, %fd6, %fd7;
	st.shared.f64 	[%r8], %fd8;
$L__BB0_7:
	bar.sync 	0;
	setp.gt.u32 	%p8, %r1, 127;
	add.s32 	%r37, %r1, 128;
	setp.ge.s32 	%p9, %r37, %r5;
	or.pred  	%p10, %p8, %p9;
	@%p10 bra 	$L__BB0_9;
	ld.shared.f64 	%fd9, [%r8+1024];
	ld.shared.f64 	%fd10, [%r8];
	add.f64 	%fd11, %fd9, %fd10;
	st.shared.f64 	[%r8], %fd11;
$L__BB0_9:
	bar.sync 	0;
	setp.gt.u32 	%p11, %r1, 63;
	add.s32 	%r39, %r1, 64;
	setp.ge.s32 	%p12, %r39, %r5;
	or.pred  	%p13, %p11, %p12;
	@%p13 bra 	$L__BB0_11;
	ld.shared.f64 	%fd12, [%r8+512];
	ld.shared.f64 	%fd13, [%r8];
	add.f64 	%fd14, %fd12, %fd13;
	st.shared.f64 	[%r8], %fd14;
$L__BB0_11:
	bar.sync 	0;
	setp.gt.u32 	%p14, %r1, 31;
	@%p14 bra 	$L__BB0_26;
	add.s32 	%r40, %r1, 32;
	setp.ge.s32 	%p15, %r40, %r5;
	@%p15 bra 	$L__BB0_14;
	ld.volatile.shared.f64 	%fd15, [%r8+256];
	ld.volatile.shared.f64 	%fd16, [%r8];
	add.f64 	%fd17, %fd15, %fd16;
	st.volatile.shared.f64 	[%r8], %fd17;
$L__BB0_14:
	add.s32 	%r41, %r1, 16;
	setp.ge.s32 	%p16, %r41, %r5;
	@%p16 bra 	$L__BB0_16;
	ld.volatile.shared.f64 	%fd18, [%r8+128];
	ld.volatile.shared.f64 	%fd19, [%r8];
	add.f64 	%fd20, %fd18, %fd19;
	st.volatile.shared.f64 	[%r8], %fd20;
$L__BB0_16:
	add.s32 	%r42, %r1, 8;
	setp.ge.s32 	%p17, %r42, %r5;
	@%p17 bra 	$L__BB0_18;
	ld.volatile.shared.f64 	%fd21, [%r8+64];
	ld.volatile.shared.f64 	%fd22, [%r8];
	add.f64 	%fd23, %fd21, %fd22;
	st.volatile.shared.f64 	[%r8], %fd23;
$L__BB0_18:
	add.s32 	%r43, %r1, 4;
	setp.ge.s32 	%p18, %r43, %r5;
	@%p18 bra 	$L__BB0_20;
	ld.volatile.shared.f64 	%fd24, [%r8+32];
	ld.volatile.shared.f64 	%fd25, [%r8];
	add.f64 	%fd26, %fd24, %fd25;
	st.volatile.shared.f64 	[%r8], %fd26;
$L__BB0_20:
	add.s32 	%r44, %r1, 2;
	setp.ge.s32 	%p19, %r44, %r5;
	@%p19 bra 	$L__BB0_22;
	ld.volatile.shared.f64 	%fd27, [%r8+16];
	ld.volatile.shared.f64 	%fd28, [%r8];
	add.f64 	%fd29, %fd27, %fd28;
	st.volatile.shared.f64 	[%r8], %fd29;
$L__BB0_22:
	add.s32 	%r45, %r1, 1;
	setp.ge.s32 	%p20, %r45, %r5;
	@%p20 bra 	$L__BB0_24;
	ld.volatile.shared.f64 	%fd30, [%r8+8];
	ld.volatile.shared.f64 	%fd31, [%r8];
	add.f64 	%fd32, %fd30, %fd31;
	st.volatile.shared.f64 	[%r8], %fd32;
$L__BB0_24:
	setp.ne.s32 	%p21, %r1, 0;
	@%p21 bra 	$L__BB0_26;
	ld.shared.f64 	%fd33, [sdata];
	cvta.to.global.u64 	%rd7, %rd3;
	mul.wide.u32 	%rd8, %r2, 8;
	add.s64 	%rd9, %rd7, %rd8;
	st.global.f64 	[%rd9], %fd33;
$L__BB0_26:
	ret;

}
	// .globl	_Z11reduce_manyILj512EEvPdS0_iii
.visible .entry _Z11reduce_manyILj512EEvPdS0_iii(
	.param .u64 .ptr .align 1 _Z11reduce_manyILj512EEvPdS0_iii_param_0,
	.param .u64 .ptr .align 1 _Z11reduce_manyILj512EEvPdS0_iii_param_1,
	.param .u32 _Z11reduce_manyILj512EEvPdS0_iii_param_2,
	.param .u32 _Z11reduce_manyILj512EEvPdS0_iii_param_3,
	.param .u32 _Z11reduce_manyILj512EEvPdS0_iii_param_4
)
{
	.reg .pred 	%p<22>;
	.reg .b32 	%r<47>;
	.reg .b64 	%rd<10>;
	.reg .b64 	%fd<36>;

	ld.param.u64 	%rd2, [_Z11reduce_manyILj512EEvPdS0_iii_param_0];
	ld.param.u64 	%rd3, [_Z11reduce_manyILj512EEvPdS0_iii_param_1];
	ld.param.u32 	%r13, [_Z11reduce_manyILj512EEvPdS0_iii_param_2];
	ld.param.u32 	%r14, [_Z11reduce_manyILj512EEvPdS0_iii_param_3];
	ld.param.u32 	%r15, [_Z11reduce_manyILj512EEvPdS0_iii_param_4];
	mov.u32 	%r1, %tid.x;
	mov.u32 	%r2, %ctaid.x;
	div.u32 	%r16, %r2, %r14;
	mul.lo.s32 	%r17, %r16, %r14;
	sub.s32 	%r18, %r2, %r17;
	mul.lo.s32 	%r19, %r16, %r15;
	add.s32 	%r20, %r18, %r19;
	mov.u32 	%r21, %ntid.x;
	mul.lo.s32 	%r3, %r20, %r21;
	mul.lo.s32 	%r22, %r15, %r21;
	sub.s32 	%r23, %r13, %r22;
	mul.lo.s32 	%r4, %r16, %r23;
	add.s32 	%r24, %r19, %r15;
	add.s32 	%r25, %r24, -1;
	sub.s32 	%r26, %r21, %r22;
	add.s32 	%r27, %r26, %r13;
	setp.lt.s32 	%p1, %r20, %r25;
	selp.b32 	%r5, %r21, %r27, %p1;
	shl.b32 	%r6, %r14, 9;
	mul.lo.s32 	%r7, %r18, %r21;
	shl.b32 	%r28, %r1, 3;
	mov.u32 	%r29, sdata;
	add.s32 	%r8, %r29, %r28;
	mov.b64 	%rd4, 0;
	st.shared.u64 	[%r8], %rd4;
	setp.lt.s32 	%p2, %r13, 1;
	@%p2 bra 	$L__BB1_5;
	add.s32 	%r31, %r4, %r1;
	add.s32 	%r9, %r31, %r3;
	add.s32 	%r10, %r7, %r1;
	cvta.to.global.u64 	%rd1, %rd2;
	mov.b32 	%r46, 0;
	mov.f64 	%fd35, 0d0000000000000000;
$L__BB1_2:
	add.s32 	%r32, %r10, %r46;
	setp.ge.s32 	%p3, %r32, %r13;
	@%p3 bra 	$L__BB1_4;
	add.s32 	%r33, %r9, %r46;
	mul.wide.s32 	%rd5, %r33, 8;
	add.s64 	%rd6, %rd1, %rd5;
	ld.global.f64 	%fd5, [%rd6];
	add.f64 	%fd35, %fd5, %fd35;
	st.shared.f64 	[%r8], %fd35;
$L__BB1_4:
	add.s32 	%r46, %r46, %r6;
	setp.lt.s32 	%p4, %r46, %r13;
	@%p4 bra 	$L__BB1_2;
$L__BB1_5:
	bar.sync 	0;
	setp.gt.u32 	%p5, %r1, 255;
	add.s32 	%r35, %r1, 256;
	setp.ge.s32 	%p6, %r35, %r5;
	or.pred  	%p7, %p5, %p6;
	@%p7 bra 	$L__BB1_7;
	ld.shared.f64 	%fd6, [%r8+2048];
	ld.shared.f64 	%fd7, [%r8];
	add.f64 	%fd8, %fd6, %fd7;
	st.shared.f64 	[%r8], %fd8;
$L__BB1_7:
	bar.sync 	0;
	setp.gt.u32 	%p8, %r1, 127;
	add.s32 	%r37, %r1, 128;
	setp.ge.s32 	%p9, %r37, %r5;
	or.pred  	%p10, %p8, %p9;
	@%p10 bra 	$L__BB1_9;
	ld.shared.f64 	%fd9, [%r8+1024];
	ld.shared.f64 	%fd10, [%r8];
	add.f64 	%fd11, %fd9, %fd10;
	st.shared.f64 	[%r8], %fd11;
$L__BB1_9:
	bar.sync 	0;
	setp.gt.u32 	%p11, %r1, 63;
	add.s32 	%r39, %r1, 64;
	setp.ge.s32 	%p12, %r39, %r5;
	or.pred  	%p13, %p11, %p12;
	@%p13 bra 	$L__BB1_11;
	ld.shared.f64 	%fd12, [%r8+512];
	ld.shared.f64 	%fd13, [%r8];
	add.f64 	%fd14, %fd12, %fd13;
	st.shared.f64 	[%r8], %fd14;
$L__BB1_11:
	bar.sync 	0;
	setp.gt.u32 	%p14, %r1, 31;
	@%p14 bra 	$L__BB1_26;
	add.s32 	%r40, %r1, 32;
	setp.ge.s32 	%p15, %r40, %r5;
	@%p15 bra 	$L__BB1_14;
	ld.volatile.shared.f64 	%fd15, [%r8+256];
	ld.volatile.shared.f64 	%fd16, [%r8];
	add.f64 	%fd17, %fd15, %fd16;
	st.volatile.shared.f64 	[%r8], %fd17;
$L__BB1_14:
	add.s32 	%r41, %r1, 16;
	setp.ge.s32 	%p16, %r41, %r5;
	@%p16 bra 	$L__BB1_16;
	ld.volatile.shared.f64 	%fd18, [%r8+128];
	ld.volatile.shared.f64 	%fd19, [%r8];
	add.f64 	%fd20, %fd18, %fd19;
	st.volatile.shared.f64 	[%r8], %fd20;
$L__BB1_16:
	add.s32 	%r42, %r1, 8;
	setp.ge.s32 	%p17, %r42, %r5;
	@%p17 bra 	$L__BB1_18;
	ld.volatile.shared.f64 	%fd21, [%r8+64];
	ld.volatile.shared.f64 	%fd22, [%r8];
	add.f64 	%fd23, %fd21, %fd22;
	st.volatile.shared.f64 	[%r8], %fd23;
$L__BB1_18:
	add.s32 	%r43, %r1, 4;
	setp.ge.s32 	%p18, %r43, %r5;
	@%p18 bra 	$L__BB1_20;
	ld.volatile.shared.f64 	%fd24, [%r8+32];
	ld.volatile.shared.f64 	%fd25, [%r8];
	add.f64 	%fd26, %fd24, %fd25;
	st.volatile.shared.f64 	[%r8], %fd26;
$L__BB1_20:
	add.s32 	%r44, %r1, 2;
	setp.ge.s32 	%p19, %r44, %r5;
	@%p19 bra 	$L__BB1_22;
	ld.volatile.shared.f64 	%fd27, [%r8+16];
	ld.volatile.shared.f64 	%fd28, [%r8];
	add.f64 	%fd29, %fd27, %fd28;
	st.volatile.shared.f64 	[%r8], %fd29;
$L__BB1_22:
	add.s32 	%r45, %r1, 1;
	setp.ge.s32 	%p20, %r45, %r5;
	@%p20 bra 	$L__BB1_24;
	ld.volatile.shared.f64 	%fd30, [%r8+8];
	ld.volatile.shared.f64 	%fd31, [%r8];
	add.f64 	%fd32, %fd30, %fd31;
	st.volatile.shared.f64 	[%r8], %fd32;
$L__BB1_24:
	setp.ne.s32 	%p21, %r1, 0;
	@%p21 bra 	$L__BB1_26;
	ld.shared.f64 	%fd33, [sdata];
	cvta.to.global.u64 	%rd7, %rd3;
	mul.wide.u32 	%rd8, %r2, 8;
	add.s64 	%rd9, %rd7, %rd8;
	st.global.f64 	[%rd9], %fd33;
$L__BB1_26:
	ret;

}
	// .globl	_Z11reduce_manyILj256EEvPdS0_iii
.visible .entry _Z11reduce_manyILj256EEvPdS0_iii(
	.param .u64 .ptr .align 1 _Z11reduce_manyILj256EEvPdS0_iii_param_0,
	.param .u64 .ptr .align 1 _Z11reduce_manyILj256EEvPdS0_iii_param_1,
	.param .u32 _Z11reduce_manyILj256EEvPdS0_iii_param_2,
	.param .u32 _Z11reduce_manyILj256EEvPdS0_iii_param_3,
	.param .u32 _Z11reduce_manyILj256EEvPdS0_iii_param_4
)
{
	.reg .pred 	%p<19>;
	.reg .b32 	%r<45>;
	.reg .b64 	%rd<10>;
	.reg .b64 	%fd<33>;

	ld.param.u64 	%rd2, [_Z11reduce_manyILj256EEvPdS0_iii_param_0];
	ld.param.u64 	%rd3, [_Z11reduce_manyILj256EEvPdS0_iii_param_1];
	ld.param.u32 	%r13, [_Z11reduce_manyILj256EEvPdS0_iii_param_2];
	ld.param.u32 	%r14, [_Z11reduce_manyILj256EEvPdS0_iii_param_3];
	ld.param.u32 	%r15, [_Z11reduce_manyILj256EEvPdS0_iii_param_4];
	mov.u32 	%r1, %tid.x;
	mov.u32 	%r2, %ctaid.x;
	div.u32 	%r16, %r2, %r14;
	mul.lo.s32 	%r17, %r16, %r14;
	sub.s32 	%r18, %r2, %r17;
	mul.lo.s32 	%r19, %r16, %r15;
	add.s32 	%r20, %r18, %r19;
	mov.u32 	%r21, %ntid.x;
	mul.lo.s32 	%r3, %r20, %r21;
	mul.lo.s32 	%r22, %r15, %r21;
	sub.s32 	%r23, %r13, %r22;
	mul.lo.s32 	%r4, %r16, %r23;
	add.s32 	%r24, %r19, %r15;
	add.s32 	%r25, %r24, -1;
	sub.s32 	%r26, %r21, %r22;
	add.s32 	%r27, %r26, %r13;
	setp.lt.s32 	%p1, %r20, %r25;
	selp.b32 	%r5, %r21, %r27, %p1;
	shl.b32 	%r6, %r14, 8;
	mul.lo.s32 	%r7, %r18, %r21;
	shl.b32 	%r28, %r1, 3;
	mov.u32 	%r29, sdata;
	add.s32 	%r8, %r29, %r28;
	mov.b64 	%rd4, 0;
	st.shared.u64 	[%r8], %rd4;
	setp.lt.s32 	%p2, %r13, 1;
	@%p2 bra 	$L__BB2_5;
	add.s32 	%r31, %r4, %r1;
	add.s32 	%r9, %r31, %r3;
	add.s32 	%r10, %r7, %r1;
	cvta.to.global.u64 	%rd1, %rd2;
	mov.b32 	%r44, 0;
	mov.f64 	%fd32, 0d0000000000000000;
$L__BB2_2:
	add.s32 	%r32, %r10, %r44;
	setp.ge.s32 	%p3, %r32, %r13;
	@%p3 bra 	$L__BB2_4;
	add.s32 	%r33, %r9, %r44;
	mul.wide.s32 	%rd5, %r33, 8;
	add.s64 	%rd6, %rd1, %rd5;
	ld.global.f64 	%fd5, [%rd6];
	add.f64 	%fd32, %fd5, %fd32;
	st.shared.f64 	[%r8], %fd32;
$L__BB2_4:
	add.s32 	%r44, %r44, %r6;
	setp.lt.s32 	%p4, %r44, %r13;
	@%p4 bra 	$L__BB2_2;
$L__BB2_5:
	bar.sync 	0;
	setp.gt.u32 	%p5, %r1, 127;
	add.s32 	%r35, %r1, 128;
	setp.ge.s32 	%p6, %r35, %r5;
	or.pred  	%p7, %p5, %p6;
	@%p7 bra 	$L__BB2_7;
	ld.shared.f64 	%fd6, [%r8+1024];
	ld.shared.f64 	%fd7, [%r8];
	add.f64 	%fd8, %fd6, %fd7;
	st.shared.f64 	[%r8], %fd8;
$L__BB2_7:
	bar.sync 	0;
	setp.gt.u32 	%p8, %r1, 63;
	add.s32 	%r37, %r1, 64;
	setp.ge.s32 	%p9, %r37, %r5;
	or.pred  	%p10, %p8, %p9;
	@%p10 bra 	$L__BB2_9;
	ld.shared.f64 	%fd9, [%r8+512];
	ld.shared.f64 	%fd10, [%r8];
	add.f64 	%fd11, %fd9, %fd10;
	st.shared.f64 	[%r8], %fd11;
$L__BB2_9:
	bar.sync 	0;
	setp.gt.u32 	%p11, %r1, 31;
	@%p11 bra 	$L__BB2_24;
	add.s32 	%r38, %r1, 32;
	setp.ge.s32 	%p12, %r38, %r5;
	@%p12 bra 	$L__BB2_12;
	ld.volatile.shared.f64 	%fd12, [%r8+256];
	ld.volatile.shared.f64 	%fd13, [%r8];
	add.f64 	%fd14, %fd12, %fd13;
	st.volatile.shared.f64 	[%r8], %fd14;
$L__BB2_12:
	add.s32 	%r39, %r1, 16;
	setp.ge.s32 	%p13, %r39, %r5;
	@%p13 bra 	$L__BB2_14;
	ld.volatile.shared.f64 	%fd15, [%r8+128];
	ld.volatile.shared.f64 	%fd16, [%r8];
	add.f64 	%fd17, %fd15, %fd16;
	st.volatile.shared.f64 	[%r8], %fd17;
$L__BB2_14:
	add.s32 	%r40, %r1, 8;
	setp.ge.s32 	%p14, %r40, %r5;
	@%p14 bra 	$L__BB2_16;
	ld.volatile.shared.f64 	%fd18, [%r8+64];
	ld.volatile.shared.f64 	%fd19, [%r8];
	add.f64 	%fd20, %fd18, %fd19;
	st.volatile.shared.f64 	[%r8], %fd20;
$L__BB2_16:
	add.s32 	%r41, %r1, 4;
	setp.ge.s32 	%p15, %r41, %r5;
	@%p15 bra 	$L__BB2_18;
	ld.volatile.shared.f64 	%fd21, [%r8+32];
	ld.volatile.shared.f64 	%fd22, [%r8];
	add.f64 	%fd23, %fd21, %fd22;
	st.volatile.shared.f64 	[%r8], %fd23;
$L__BB2_18:
	add.s32 	%r42, %r1, 2;
	setp.ge.s32 	%p16, %r42, %r5;
	@%p16 bra 	$L__BB2_20;
	ld.volatile.shared.f64 	%fd24, [%r8+16];
	ld.volatile.shared.f64 	%fd25, [%r8];
	add.f64 	%fd26, %fd24, %fd25;
	st.volatile.shared.f64 	[%r8], %fd26;
$L__BB2_20:
	add.s32 	%r43, %r1, 1;
	setp.ge.s32 	%p17, %r43, %r5;
	@%p17 bra 	$L__BB2_22;
	ld.volatile.shared.f64 	%fd27, [%r8+8];
	ld.volatile.shared.f64 	%fd28, [%r8];
	add.f64 	%fd29, %fd27, %fd28;
	st.volatile.shared.f64 	[%r8], %fd29;
$L__BB2_22:
	setp.ne.s32 	%p18, %r1, 0;
	@%p18 bra 	$L__BB2_24;
	ld.shared.f64 	%fd30, [sdata];
	cvta.to.global.u64 	%rd7, %rd3;
	mul.wide.u32 	%rd8, %r2, 8;
	add.s64 	%rd9, %rd7, %rd8;
	st.global.f64 	[%rd9], %fd30;
$L__BB2_24:
	ret;

}
	// .globl	_Z11reduce_manyILj128EEvPdS0_iii
.visible .entry _Z11reduce_manyILj128EEvPdS0_iii(
	.param .u64 .ptr .align 1 _Z11reduce_manyILj128EEvPdS0_iii_param_0,
	.param .u64 .ptr .align 1 _Z11reduce_manyILj128EEvPdS0_iii_param_1,
	.param .u32 _Z11reduce_manyILj128EEvPdS0_iii_param_2,
	.param .u32 _Z11reduce_manyILj128EEvPdS0_iii_param_3,
	.param .u32 _Z11reduce_manyILj128EEvPdS0_iii_param_4
)
{
	.reg .pred 	%p<16>;
	.reg .b32 	%r<43>;
	.reg .b64 	%rd<10>;
	.reg .b64 	%fd<30>;

	ld.param.u64 	%rd2, [_Z11reduce_manyILj128EEvPdS0_iii_param_0];
	ld.param.u64 	%rd3, [_Z11reduce_manyILj128EEvPdS0_iii_param_1];
	ld.param.u32 	%r13, [_Z11reduce_manyILj128EEvPdS0_iii_param_2];
	ld.param.u32 	%r14, [_Z11reduce_manyILj128EEvPdS0_iii_param_3];
	ld.param.u32 	%r15, [_Z11reduce_manyILj128EEvPdS0_iii_param_4];
	mov.u32 	%r1, %tid.x;
	mov.u32 	%r2, %ctaid.x;
	div.u32 	%r16, %r2, %r14;
	mul.lo.s32 	%r17, %r16, %r14;
	sub.s32 	%r18, %r2, %r17;
	mul.lo.s32 	%r19, %r16, %r15;
	add.s32 	%r20, %r18, %r19;
	mov.u32 	%r21, %ntid.x;
	mul.lo.s32 	%r3, %r20, %r21;
	mul.lo.s32 	%r22, %r15, %r21;
	sub.s32 	%r23, %r13, %r22;
	mul.lo.s32 	%r4, %r16, %r23;
	add.s32 	%r24, %r19, %r15;
	add.s32 	%r25, %r24, -1;
	sub.s32 	%r26, %r21, %r22;
	add.s32 	%r27, %r26, %r13;
	setp.lt.s32 	%p1, %r20, %r25;
	selp.b32 	%r5, %r21, %r27, %p1;
	shl.b32 	%r6, %r14, 7;
	mul.lo.s32 	%r7, %r18, %r21;
	shl.b32 	%r28, %r1, 3;
	mov.u32 	%r29, sdata;
	add.s32 	%r8, %r29, %r28;
	mov.b64 	%rd4, 0;
	st.shared.u64 	[%r8], %rd4;
	setp.lt.s32 	%p2, %r13, 1;
	@%p2 bra 	$L__BB3_5;
	add.s32 	%r31, %r4, %r1;
	add.s32 	%r9, %r31, %r3;
	add.s32 	%r10, %r7, %r1;
	cvta.to.global.u64 	%rd1, %rd2;
	mov.b32 	%r42, 0;
	mov.f64 	%fd29, 0d0000000000000000;
$L__BB3_2:
	add.s32 	%r32, %r10, %r42;
	setp.ge.s32 	%p3, %r32, %r13;
	@%p3 bra 	$L__BB3_4;
	add.s32 	%r33, %r9, %r42;
	mul.wide.s32 	%rd5, %r33, 8;
	add.s64 	%rd6, %rd1, %rd5;
	ld.global.f64 	%fd5, [%rd6];
	add.f64 	%fd29, %fd5, %fd29;
	st.shared.f64 	[%r8], %fd29;
$L__BB3_4:
	add.s32 	%r42, %r42, %r6;
	setp.lt.s32 	%p4, %r42, %r13;
	@%p4 bra 	$L__BB3_2;
$L__BB3_5:
	bar.sync 	0;
	setp.gt.u32 	%p5, %r1, 63;
	add.s32 	%r35, %r1, 64;
	setp.ge.s32 	%p6, %r35, %r5;
	or.pred  	%p7, %p5, %p6;
	@%p7 bra 	$L__BB3_7;
	ld.shared.f64 	%fd6, [%r8+512];
	ld.shared.f64 	%fd7, [%r8];
	add.f64 	%fd8, %fd6, %fd7;
	st.shared.f64 	[%r8], %fd8;
$L__BB3_7:
	bar.sync 	0;
	setp.gt.u32 	%p8, %r1, 31;
	@%p8 bra 	$L__BB3_22;
	add.s32 	%r36, %r1, 32;
	setp.ge.s32 	%p9, %r36, %r5;
	@%p9 bra 	$L__BB3_10;
	ld.volatile.shared.f64 	%fd9, [%r8+256];
	ld.volatile.shared.f64 	%fd10, [%r8];
	add.f64 	%fd11, %fd9, %fd10;
	st.volatile.shared.f64 	[%r8], %fd11;
$L__BB3_10:
	add.s32 	%r37, %r1, 16;
	setp.ge.s32 	%p10, %r37, %r5;
	@%p10 bra 	$L__BB3_12;
	ld.volatile.shared.f64 	%fd12, [%r8+128];
	ld.volatile.shared.f64 	%fd13, [%r8];
	add.f64 	%fd14, %fd12, %fd13;
	st.volatile.shared.f64 	[%r8], %fd14;
$L__BB3_12:
	add.s32 	%r38, %r1, 8;
	setp.ge.s32 	%p11, %r38, %r5;
	@%p11 bra 	$L__BB3_14;
	ld.volatile.shared.f64 	%fd15, [%r8+64];
	ld.volatile.shared.f64 	%fd16, [%r8];
	add.f64 	%fd17, %fd15, %fd16;
	st.volatile.shared.f64 	[%r8], %fd17;
$L__BB3_14:
	add.s32 	%r39, %r1, 4;
	setp.ge.s32 	%p12, %r39, %r5;
	@%p12 bra 	$L__BB3_16;
	ld.volatile.shared.f64 	%fd18, [%r8+32];
	ld.volatile.shared.f64 	%fd19, [%r8];
	add.f64 	%fd20, %fd18, %fd19;
	st.volatile.shared.f64 	[%r8], %fd20;
$L__BB3_16:
	add.s32 	%r40, %r1, 2;
	setp.ge.s32 	%p13, %r40, %r5;
	@%p13 bra 	$L__BB3_18;
	ld.volatile.shared.f64 	%fd21, [%r8+16];
	ld.volatile.shared.f64 	%fd22, [%r8];
	add.f64 	%fd23, %fd21, %fd22;
	st.volatile.shared.f64 	[%r8], %fd23;
$L__BB3_18:
	add.s32 	%r41, %r1, 1;
	setp.ge.s32 	%p14, %r41, %r5;
	@%p14 bra 	$L__BB3_20;
	ld.volatile.shared.f64 	%fd24, [%r8+8];
	ld.volatile.shared.f64 	%fd25, [%r8];
	add.f64 	%fd26, %fd24, %fd25;
	st.volatile.shared.f64 	[%r8], %fd26;
$L__BB3_20:
	setp.ne.s32 	%p15, %r1, 0;
	@%p15 bra 	$L__BB3_22;
	ld.shared.f64 	%fd27, [sdata];
	cvta.to.global.u64 	%rd7, %rd3;
	mul.wide.u32 	%rd8, %r2, 8;
	add.s64 	%rd9, %rd7, %rd8;
	st.global.f64 	[%rd9], %fd27;
$L__BB3_22:
	ret;

}
	// .globl	_Z11reduce_manyILj64EEvPdS0_iii
.visible .entry _Z11reduce_manyILj64EEvPdS0_iii(
	.param .u64 .ptr .align 1 _Z11reduce_manyILj64EEvPdS0_iii_param_0,
	.param .u64 .ptr .align 1 _Z11reduce_manyILj64EEvPdS0_iii_param_1,
	.param .u32 _Z11reduce_manyILj64EEvPdS0_iii_param_2,
	.param .u32 _Z11reduce_manyILj64EEvPdS0_iii_param_3,
	.param .u32 _Z11reduce_manyILj64EEvPdS0_iii_param_4
)
{
	.reg .pred 	%p<13>;
	.reg .b32 	%r<41>;
	.reg .b64 	%rd<10>;
	.reg .b64 	%fd<27>;

	ld.param.u64 	%rd2, [_Z11reduce_manyILj64EEvPdS0_iii_param_0];
	ld.param.u64 	%rd3, [_Z11reduce_manyILj64EEvPdS0_iii_param_1];
	ld.param.u32 	%r13, [_Z11reduce_manyILj64EEvPdS0_iii_param_2];
	ld.param.u32 	%r14, [_Z11reduce_manyILj64EEvPdS0_iii_param_3];
	ld.param.u32 	%r15, [_Z11reduce_manyILj64EEvPdS0_iii_param_4];
	mov.u32 	%r1, %tid.x;
	mov.u32 	%r2, %ctaid.x;
	div.u32 	%r16, %r2, %r14;
	mul.lo.s32 	%r17, %r16, %r14;
	sub.s32 	%r18, %r2, %r17;
	mul.lo.s32 	%r19, %r16, %r15;
	add.s32 	%r20, %r18, %r19;
	mov.u32 	%r21, %ntid.x;
	mul.lo.s32 	%r3, %r20, %r21;
	mul.lo.s32 	%r22, %r15, %r21;
	sub.s32 	%r23, %r13, %r22;
	mul.lo.s32 	%r4, %r16, %r23;
	add.s32 	%r24, %r19, %r15;
	add.s32 	%r25, %r24, -1;
	sub.s32 	%r26, %r21, %r22;
	add.s32 	%r27, %r26, %r13;
	setp.lt.s32 	%p1, %r20, %r25;
	selp.b32 	%r5, %r21, %r27, %p1;
	shl.b32 	%r6, %r14, 6;
	mul.lo.s32 	%r7, %r18, %r21;
	shl.b32 	%r28, %r1, 3;
	mov.u32 	%r29, sdata;
	add.s32 	%r8, %r29, %r28;
	mov.b64 	%rd4, 0;
	st.shared.u64 	[%r8], %rd4;
	setp.lt.s32 	%p2, %r13, 1;
	@%p2 bra 	$L__BB4_5;
	add.s32 	%r31, %r4, %r1;
	add.s32 	%r9, %r31, %r3;
	add.s32 	%r10, %r7, %r1;
	cvta.to.global.u64 	%rd1, %rd2;
	mov.b32 	%r40, 0;
	mov.f64 	%fd26, 0d0000000000000000;
$L__BB4_2:
	add.s32 	%r32, %r10, %r40;
	setp.ge.s32 	%p3, %r32, %r13;
	@%p3 bra 	$L__BB4_4;
	add.s32 	%r33, %r9, %r40;
	mul.wide.s32 	%rd5, %r33, 8;
	add.s64 	%rd6, %rd1, %rd5;
	ld.global.f64 	%fd5, [%rd6];
	add.f64 	%fd26, %fd5, %fd26;
	st.shared.f64 	[%r8], %fd26;
$L__BB4_4:
	add.s32 	%r40, %r40, %r6;
	setp.lt.s32 	%p4, %r40, %r13;
	@%p4 bra 	$L__BB4_2;
$L__BB4_5:
	bar.sync 	0;
	setp.gt.u32 	%p5, %r1, 31;
	@%p5 bra 	$L__BB4_20;
	add.s32 	%r34, %r1, 32;
	setp.ge.s32 	%p6, %r34, %r5;
	@%p6 bra 	$L__BB4_8;
	ld.volatile.shared.f64 	%fd6, [%r8+256];
	ld.volatile.shared.f64 	%fd7, [%r8];
	add.f64 	%fd8, %fd6, %fd7;
	st.volatile.shared.f64 	[%r8], %fd8;
$L__BB4_8:
	add.s32 	%r35, %r1, 16;
	setp.ge.s32 	%p7, %r35, %r5;
	@%p7 bra 	$L__BB4_10;
	ld.volatile.shared.f64 	%fd9, [%r8+128];
	ld.volatile.shared.f64 	%fd10, [%r8];
	add.f64 	%fd11, %fd9, %fd10;
	st.volatile.shared.f64 	[%r8], %fd11;
$L__BB4_10:
	add.s32 	%r36, %r1, 8;
	setp.ge.s32 	%p8, %r36, %r5;
	@%p8 bra 	$L__BB4_12;
	ld.volatile.shared.f64 	%fd12, [%r8+64];
	ld.volatile.shared.f64 	%fd13, [%r8];
	add.f64 	%fd14, %fd12, %fd13;
	st.volatile.shared.f64 	[%r8], %fd14;
$L__BB4_12:
	add.s32 	%r37, %r1, 4;
	setp.ge.s32 	%p9, %r37, %r5;
	@%p9 bra 	$L__BB4_14;
	ld.volatile.shared.f64 	%fd15, [%r8+32];
	ld.volatile.shared.f64 	%fd16, [%r8];
	add.f64 	%fd17, %fd15, %fd16;
	st.volatile.shared.f64 	[%r8], %fd17;
$L__BB4_14:
	add.s32 	%r38, %r1, 2;
	setp.ge.s32 	%p10, %r38, %r5;
	@%p10 bra 	$L__BB4_16;
	ld.volatile.shared.f64 	%fd18, [%r8+16];
	ld.volatile.shared.f64 	%fd19, [%r8];
	add.f64 	%fd20, %fd18, %fd19;
	st.volatile.shared.f64 	[%r8], %fd20;
$L__BB4_16:
	add.s32 	%r39, %r1, 1;
	setp.ge.s32 	%p11, %r39, %r5;
	@%p11 bra 	$L__BB4_18;
	ld.volatile.shared.f64 	%fd21, [%r8+8];
	ld.volatile.shared.f64 	%fd22, [%r8];
	add.f64 	%fd23, %fd21, %fd22;
	st.volatile.shared.f64 	[%r8], %fd23;
$L__BB4_18:
	setp.ne.s32 	%p12, %r1, 0;
	@%p12 bra 	$L__BB4_20;
	ld.shared.f64 	%fd24, [sdata];
	cvta.to.global.u64 	%rd7, %rd3;
	mul.wide.u32 	%rd8, %r2, 8;
	add.s64 	%rd9, %rd7, %rd8;
	st.global.f64 	[%rd9], %fd24;
$L__BB4_20:
	ret;

}
	// .globl	_Z11reduce_manyILj32EEvPdS0_iii
.visible .entry _Z11reduce_manyILj32EEvPdS0_iii(
	.param .u64 .ptr .align 1 _Z11reduce_manyILj32EEvPdS0_iii_param_0,
	.param .u64 .ptr .align 1 _Z11reduce_manyILj32EEvPdS0_iii_param_1,
	.param .u32 _Z11reduce_manyILj32EEvPdS0_iii_param_2,
	.param .u32 _Z11reduce_manyILj32EEvPdS0_iii_param_3,
	.param .u32 _Z11reduce_manyILj32EEvPdS0_iii_param_4
)
{
	.reg .pred 	%p<12>;
	.reg .b32 	%r<40>;
	.reg .b64 	%rd<10>;
	.reg .b64 	%fd<24>;

	ld.param.u64 	%rd2, [_Z11reduce_manyILj32EEvPdS0_iii_param_0];
	ld.param.u64 	%rd3, [_Z11reduce_manyILj32EEvPdS0_iii_param_1];
	ld.param.u32 	%r13, [_Z11reduce_manyILj32EEvPdS0_iii_param_2];
	ld.param.u32 	%r14, [_Z11reduce_manyILj32EEvPdS0_iii_param_3];
	ld.param.u32 	%r15, [_Z11reduce_manyILj32EEvPdS0_iii_param_4];
	mov.u32 	%r1, %tid.x;
	mov.u32 	%r2, %ctaid.x;
	div.u32 	%r16, %r2, %r14;
	mul.lo.s32 	%r17, %r16, %r14;
	sub.s32 	%r18, %r2, %r17;
	mul.lo.s32 	%r19, %r16, %r15;
	add.s32 	%r20, %r18, %r19;
	mov.u32 	%r21, %ntid.x;
	mul.lo.s32 	%r3, %r20, %r21;
	mul.lo.s32 	%r22, %r15, %r21;
	sub.s32 	%r23, %r13, %r22;
	mul.lo.s32 	%r4, %r16, %r23;
	add.s32 	%r24, %r19, %r15;
	add.s32 	%r25, %r24, -1;
	sub.s32 	%r26, %r21, %r22;
	add.s32 	%r27, %r26, %r13;
	setp.lt.s32 	%p1, %r20, %r25;
	selp.b32 	%r5, %r21, %r27, %p1;
	shl.b32 	%r6, %r14, 5;
	mul.lo.s32 	%r7, %r18, %r21;
	shl.b32 	%r28, %r1, 3;
	mov.u32 	%r29, sdata;
	add.s32 	%r8, %r29, %r28;
	mov.b64 	%rd4, 0;
	st.shared.u64 	[%r8], %rd4;
	setp.lt.s32 	%p2, %r13, 1;
	@%p2 bra 	$L__BB5_5;
	add.s32 	%r31, %r4, %r1;
	add.s32 	%r9, %r31, %r3;
	add.s32 	%r10, %r7, %r1;
	cvta.to.global.u64 	%rd1, %rd2;
	mov.b32 	%r39, 0;
	mov.f64 	%fd23, 0d0000000000000000;
$L__BB5_2:
	add.s32 	%r32, %r10, %r39;
	setp.ge.s32 	%p3, %r32, %r13;
	@%p3 bra 	$L__BB5_4;
	add.s32 	%r33, %r9, %r39;
	mul.wide.s32 	%rd5, %r33, 8;
	add.s64 	%rd6, %rd1, %rd5;
	ld.global.f64 	%fd5, [%rd6];
	add.f64 	%fd23, %fd5, %fd23;
	st.shared.f64 	[%r8], %fd23;
$L__BB5_4:
	add.s32 	%r39, %r39, %r6;
	setp.lt.s32 	%p4, %r39, %r13;
	@%p4 bra 	$L__BB5_2;
$L__BB5_5:
	bar.sync 	0;
	setp.gt.u32 	%p5, %r1, 31;
	@%p5 bra 	$L__BB5_18;
	add.s32 	%r34, %r1, 16;
	setp.ge.s32 	%p6, %r34, %r5;
	@%p6 bra 	$L__BB5_8;
	ld.volatile.shared.f64 	%fd6, [%r8+128];
	ld.volatile.shared.f64 	%fd7, [%r8];
	add.f64 	%fd8, %fd6, %fd7;
	st.volatile.shared.f64 	[%r8], %fd8;
$L__BB5_8:
	add.s32 	%r35, %r1, 8;
	setp.ge.s32 	%p7, %r35, %r5;
	@%p7 bra 	$L__BB5_10;
	ld.volatile.shared.f64 	%fd9, [%r8+64];
	ld.volatile.shared.f64 	%fd10, [%r8];
	add.f64 	%fd11, %fd9, %fd10;
	st.volatile.shared.f64 	[%r8], %fd11;
$L__BB5_10:
	add.s32 	%r36, %r1, 4;
	setp.ge.s32 	%p8, %r36, %r5;
	@%p8 bra 	$L__BB5_12;
	ld.volatile.shared.f64 	%fd12, [%r8+32];
	ld.volatile.shared.f64 	%fd13, [%r8];
	add.f64 	%fd14, %fd12, %fd13;
	st.volatile.shared.f64 	[%r8], %fd14;
$L__BB5_12:
	add.s32 	%r37, %r1, 2;
	setp.ge.s32 	%p9, %r37, %r5;
	@%p9 bra 	$L__BB5_14;
	ld.volatile.shared.f64 	%fd15, [%r8+16];
	ld.volatile.shared.f64 	%fd16, [%r8];
	add.f64 	%fd17, %fd15, %fd16;
	st.volatile.shared.f64 	[%r8], %fd17;
$L__BB5_14:
	add.s32 	%r38, %r1, 1;
	setp.ge.s32 	%p10, %r38, %r5;
	@%p10 bra 	$L__BB5_16;
	ld.volatile.shared.f64 	%fd18, [%r8+8];
	ld.volatile.shared.f64 	%fd19, [%r8];
	add.f64 	%fd20, %fd18, %fd19;
	st.volatile.shared.f64 	[%r8], %fd20;
$L__BB5_16:
	setp.ne.s32 	%p11, %r1, 0;
	@%p11 bra 	$L__BB5_18;
	ld.shared.f64 	%fd21, [sdata];
	cvta.to.global.u64 	%rd7, %rd3;
	mul.wide.u32 	%rd8, %r2, 8;
	add.s64 	%rd9, %rd7, %rd8;
	st.global.f64 	[%rd9], %fd21;
$L__BB5_18:
	ret;

}
	// .globl	_Z11reduce_manyILj16EEvPdS0_iii
.visible .entry _Z11reduce_manyILj16EEvPdS0_iii(
	.param .u64 .ptr .align 1 _Z11reduce_manyILj16EEvPdS0_iii_param_0,
	.param .u64 .ptr .align 1 _Z11reduce_manyILj16EEvPdS0_iii_param_1,
	.param .u32 _Z11reduce_manyILj16EEvPdS0_iii_param_2,
	.param .u32 _Z11reduce_manyILj16EEvPdS0_iii_param_3,
	.param .u32 _Z11reduce_manyILj16EEvPdS0_iii_param_4
)
{
	.reg .pred 	%p<11>;
	.reg .b32 	%r<39>;
	.reg .b64 	%rd<10>;
	.reg .b64 	%fd<21>;

	ld.param.u64 	%rd2, [_Z11reduce_manyILj16EEvPdS0_iii_param_0];
	ld.param.u64 	%rd3, [_Z11reduce_manyILj16EEvPdS0_iii_param_1];
	ld.param.u32 	%r13, [_Z11reduce_manyILj16EEvPdS0_iii_param_2];
	ld.param.u32 	%r14, [_Z11reduce_manyILj16EEvPdS0_iii_param_3];
	ld.param.u32 	%r15, [_Z11reduce_manyILj16EEvPdS0_iii_param_4];
	mov.u32 	%r1, %tid.x;
	mov.u32 	%r2, %ctaid.x;
	div.u32 	%r16, %r2, %r14;
	mul.lo.s32 	%r17, %r16, %r14;
	sub.s32 	%r18, %r2, %r17;
	mul.lo.s32 	%r19, %r16, %r15;
	add.s32 	%r20, %r18, %r19;
	mov.u32 	%r21, %ntid.x;
	mul.lo.s32 	%r3, %r20, %r21;
	mul.lo.s32 	%r22, %r15, %r21;
	sub.s32 	%r23, %r13, %r22;
	mul.lo.s32 	%r4, %r16, %r23;
	add.s32 	%r24, %r19, %r15;
	add.s32 	%r25, %r24, -1;
	sub.s32 	%r26, %r21, %r22;
	add.s32 	%r27, %r26, %r13;
	setp.lt.s32 	%p1, %r20, %r25;
	selp.b32 	%r5, %r21, %r27, %p1;
	shl.b32 	%r6, %r14, 4;
	mul.lo.s32 	%r7, %r18, %r21;
	shl.b32 	%r28, %r1, 3;
	mov.u32 	%r29, sdata;
	add.s32 	%r8, %r29, %r28;
	mov.b64 	%rd4, 0;
	st.shared.u64 	[%r8], %rd4;
	setp.lt.s32 	%p2, %r13, 1;
	@%p2 bra 	$L__BB6_5;
	add.s32 	%r31, %r4, %r1;
	add.s32 	%r9, %r31, %r3;
	add.s32 	%r10, %r7, %r1;
	cvta.to.global.u64 	%rd1, %rd2;
	mov.b32 	%r38, 0;
	mov.f64 	%fd20, 0d0000000000000000;
$L__BB6_2:
	add.s32 	%r32, %r10, %r38;
	setp.ge.s32 	%p3, %r32, %r13;
	@%p3 bra 	$L__BB6_4;
	add.s32 	%r33, %r9, %r38;
	mul.wide.s32 	%rd5, %r33, 8;
	add.s64 	%rd6, %rd1, %rd5;
	ld.global.f64 	%fd5, [%rd6];
	add.f64 	%fd20, %fd5, %fd20;
	st.shared.f64 	[%r8], %fd20;
$L__BB6_4:
	add.s32 	%r38, %r38, %r6;
	setp.lt.s32 	%p4, %r38, %r13;
	@%p4 bra 	$L__BB6_2;
$L__BB6_5:
	bar.sync 	0;
	setp.gt.u32 	%p5, %r1, 31;
	@%p5 bra 	$L__BB6_16;
	add.s32 	%r34, %r1, 8;
	setp.ge.s32 	%p6, %r34, %r5;
	@%p6 bra 	$L__BB6_8;
	ld.volatile.shared.f64 	%fd6, [%r8+64];
	ld.volatile.shared.f64 	%fd7, [%r8];
	add.f64 	%fd8, %fd6, %fd7;
	st.volatile.shared.f64 	[%r8], %fd8;
$L__BB6_8:
	add.s32 	%r35, %r1, 4;
	setp.ge.s32 	%p7, %r35, %r5;
	@%p7 bra 	$L__BB6_10;
	ld.volatile.shared.f64 	%fd9, [%r8+32];
	ld.volatile.shared.f64 	%fd10, [%r8];
	add.f64 	%fd11, %fd9, %fd10;
	st.volatile.shared.f64 	[%r8], %fd11;
$L__BB6_10:
	add.s32 	%r36, %r1, 2;
	setp.ge.s32 	%p8, %r36, %r5;
	@%p8 bra 	$L__BB6_12;
	ld.volatile.shared.f64 	%fd12, [%r8+16];
	ld.volatile.shared.f64 	%fd13, [%r8];
	add.f64 	%fd14, %fd12, %fd13;
	st.volatile.shared.f64 	[%r8], %fd14;
$L__BB6_12:
	add.s32 	%r37, %r1, 1;
	setp.ge.s32 	%p9, %r37, %r5;
	@%p9 bra 	$L__BB6_14;
	ld.volatile.shared.f64 	%fd15, [%r8+8];
	ld.volatile.shared.f64 	%fd16, [%r8];
	add.f64 	%fd17, %fd15, %fd16;
	st.volatile.shared.f64 	[%r8], %fd17;
$L__BB6_14:
	setp.ne.s32 	%p10, %r1, 0;
	@%p10 bra 	$L__BB6_16;
	ld.shared.f64 	%fd18, [sdata];
	cvta.to.global.u64 	%rd7, %rd3;
	mul.wide.u32 	%rd8, %r2, 8;
	add.s64 	%rd9, %rd7, %rd8;
	st.global.f64 	[%rd9], %fd18;
$L__BB6_16:
	ret;

}
	// .globl	_Z11reduce_manyILj8EEvPdS0_iii
.visible .entry _Z11reduce_manyILj8EEvPdS0_iii(
	.param .u64 .ptr .align 1 _Z11reduce_manyILj8EEvPdS0_iii_param_0,
	.param .u64 .ptr .align 1 _Z11reduce_manyILj8EEvPdS0_iii_param_1,
	.param .u32 _Z11reduce_manyILj8EEvPdS0_iii_param_2,
	.param .u32 _Z11reduce_manyILj8EEvPdS0_iii_param_3,
	.param .u32 _Z11reduce_manyILj8EEvPdS0_iii_param_4
)
{
	.reg .pred 	%p<10>;
	.reg .b32 	%r<38>;
	.reg .b64 	%rd<10>;
	.reg .b64 	%fd<18>;

	ld.param.u64 	%rd2, [_Z11reduce_manyILj8EEvPdS0_iii_param_0];
	ld.param.u64 	%rd3, [_Z11reduce_manyILj8EEvPdS0_iii_param_1];
	ld.param.u32 	%r13, [_Z11reduce_manyILj8EEvPdS0_iii_param_2];
	ld.param.u32 	%r14, [_Z11reduce_manyILj8EEvPdS0_iii_param_3];
	ld.param.u32 	%r15, [_Z11reduce_manyILj8EEvPdS0_iii_param_4];
	mov.u32 	%r1, %tid.x;
	mov.u32 	%r2, %ctaid.x;
	div.u32 	%r16, %r2, %r14;
	mul.lo.s32 	%r17, %r16, %r14;
	sub.s32 	%r18, %r2, %r17;
	mul.lo.s32 	%r19, %r16, %r15;
	add.s32 	%r20, %r18, %r19;
	mov.u32 	%r21, %ntid.x;
	mul.lo.s32 	%r3, %r20, %r21;
	mul.lo.s32 	%r22, %r15, %r21;
	sub.s32 	%r23, %r13, %r22;
	mul.lo.s32 	%r4, %r16, %r23;
	add.s32 	%r24, %r19, %r15;
	add.s32 	%r25, %r24, -1;
	sub.s32 	%r26, %r21, %r22;
	add.s32 	%r27, %r26, %r13;
	setp.lt.s32 	%p1, %r20, %r25;
	selp.b32 	%r5, %r21, %r27, %p1;
	shl.b32 	%r6, %r14, 3;
	mul.lo.s32 	%r7, %r18, %r21;
	shl.b32 	%r28, %r1, 3;
	mov.u32 	%r29, sdata;
	add.s32 	%r8, %r29, %r28;
	mov.b64 	%rd4, 0;
	st.shared.u64 	[%r8], %rd4;
	setp.lt.s32 	%p2, %r13, 1;
	@%p2 bra 	$L__BB7_5;
	add.s32 	%r31, %r4, %r1;
	add.s32 	%r9, %r31, %r3;
	add.s32 	%r10, %r7, %r1;
	cvta.to.global.u64 	%rd1, %rd2;
	mov.b32 	%r37, 0;
	mov.f64 	%fd17, 0d0000000000000000;
$L__BB7_2:
	add.s32 	%r32, %r10, %r37;
	setp.ge.s32 	%p3, %r32, %r13;
	@%p3 bra 	$L__BB7_4;
	add.s32 	%r33, %r9, %r37;
	mul.wide.s32 	%rd5, %r33, 8;
	add.s64 	%rd6, %rd1, %rd5;
	ld.global.f64 	%fd5, [%rd6];
	add.f64 	%fd17, %fd5, %fd17;
	st.shared.f64 	[%r8], %fd17;
$L__BB7_4:
	add.s32 	%r37, %r37, %r6;
	setp.lt.s32 	%p4, %r37, %r13;
	@%p4 bra 	$L__BB7_2;
$L__BB7_5:
	bar.sync 	0;
	setp.gt.u32 	%p5, %r1, 31;
	@%p5 bra 	$L__BB7_14;
	add.s32 	%r34, %r1, 4;
	setp.ge.s32 	%p6, %r34, %r5;
	@%p6 bra 	$L__BB7_8;
	ld.volatile.shared.f64 	%fd6, [%r8+32];
	ld.volatile.shared.f64 	%fd7, [%r8];
	add.f64 	%fd8, %fd6, %fd7;
	st.volatile.shared.f64 	[%r8], %fd8;
$L__BB7_8:
	add.s32 	%r35, %r1, 2;
	setp.ge.s32 	%p7, %r35, %r5;
	@%p7 bra 	$L__BB7_10;
	ld.volatile.shared.f64 	%fd9, [%r8+16];
	ld.volatile.shared.f64 	%fd10, [%r8];
	add.f64 	%fd11, %fd9, %fd10;
	st.volatile.shared.f64 	[%r8], %fd11;
$L__BB7_10:
	add.s32 	%r36, %r1, 1;
	setp.ge.s32 	%p8, %r36, %r5;
	@%p8 bra 	$L__BB7_12;
	ld.volatile.shared.f64 	%fd12, [%r8+8];
	ld.volatile.shared.f64 	%fd13, [%r8];
	add.f64 	%fd14, %fd12, %fd13;
	st.volatile.shared.f64 	[%r8], %fd14;
$L__BB7_12:
	setp.ne.s32 	%p9, %r1, 0;
	@%p9 bra 	$L__BB7_14;
	ld.shared.f64 	%fd15, [sdata];
	cvta.to.global.u64 	%rd7, %rd3;
	mul.wide.u32 	%rd8, %r2, 8;
	add.s64 	%rd9, %rd7, %rd8;
	st.global.f64 	[%rd9], %fd15;
$L__BB7_14:
	ret;

}
	// .globl	_Z11reduce_manyILj4EEvPdS0_iii
.visible .entry _Z11reduce_manyILj4EEvPdS0_iii(
	.param .u64 .ptr .align 1 _Z11reduce_manyILj4EEvPdS0_iii_param_0,
	.param .u64 .ptr .align 1 _Z11reduce_manyILj4EEvPdS0_iii_param_1,
	.param .u32 _Z11reduce_manyILj4EEvPdS0_iii_param_2,
	.param .u32 _Z11reduce_manyILj4EEvPdS0_iii_param_3,
	.param .u32 _Z11reduce_manyILj4EEvPdS0_iii_param_4
)
{
	.reg .pred 	%p<9>;
	.reg .b32 	%r<37>;
	.reg .b64 	%rd<10>;
	.reg .b64 	%fd<15>;

	ld.param.u64 	%rd2, [_Z11reduce_manyILj4EEvPdS0_iii_param_0];
	ld.param.u64 	%rd3, [_Z11reduce_manyILj4EEvPdS0_iii_param_1];
	ld.param.u32 	%r13, [_Z11reduce_manyILj4EEvPdS0_iii_param_2];
	ld.param.u32 	%r14, [_Z11reduce_manyILj4EEvPdS0_iii_param_3];
	ld.param.u32 	%r15, [_Z11reduce_manyILj4EEvPdS0_iii_param_4];
	mov.u32 	%r1, %tid.x;
	mov.u32 	%r2, %ctaid.x;
	div.u32 	%r16, %r2, %r14;
	mul.lo.s32 	%r17, %r16, %r14;
	sub.s32 	%r18, %r2, %r17;
	mul.lo.s32 	%r19, %r16, %r15;
	add.s32 	%r20, %r18, %r19;
	mov.u32 	%r21, %ntid.x;
	mul.lo.s32 	%r3, %r20, %r21;
	mul.lo.s32 	%r22, %r15, %r21;
	sub.s32 	%r23, %r13, %r22;
	mul.lo.s32 	%r4, %r16, %r23;
	add.s32 	%r24, %r19, %r15;
	add.s32 	%r25, %r24, -1;
	sub.s32 	%r26, %r21, %r22;
	add.s32 	%r27, %r26, %r13;
	setp.lt.s32 	%p1, %r20, %r25;
	selp.b32 	%r5, %r21, %r27, %p1;
	shl.b32 	%r6, %r14, 2;
	mul.lo.s32 	%r7, %r18, %r21;
	shl.b32 	%r28, %r1, 3;
	mov.u32 	%r29, sdata;
	add.s32 	%r8, %r29, %r28;
	mov.b64 	%rd4, 0;
	st.shared.u64 	[%r8], %rd4;
	setp.lt.s32 	%p2, %r13, 1;
	@%p2 bra 	$L__BB8_5;
	add.s32 	%r31, %r4, %r1;
	add.s32 	%r9, %r31, %r3;
	add.s32 	%r10, %r7, %r1;
	cvta.to.global.u64 	%rd1, %rd2;
	mov.b32 	%r36, 0;
	mov.f64 	%fd14, 0d0000000000000000;
$L__BB8_2:
	add.s32 	%r32, %r10, %r36;
	setp.ge.s32 	%p3, %r32, %r13;
	@%p3 bra 	$L__BB8_4;
	add.s32 	%r33, %r9, %r36;
	mul.wide.s32 	%rd5, %r33, 8;
	add.s64 	%rd6, %rd1, %rd5;
	ld.global.f64 	%fd5, [%rd6];
	add.f64 	%fd14, %fd5, %fd14;
	st.shared.f64 	[%r8], %fd14;
$L__BB8_4:
	add.s32 	%r36, %r36, %r6;
	setp.lt.s32 	%p4, %r36, %r13;
	@%p4 bra 	$L__BB8_2;
$L__BB8_5:
	bar.sync 	0;
	setp.gt.u32 	%p5, %r1, 31;
	@%p5 bra 	$L__BB8_12;
	add.s32 	%r34, %r1, 2;
	setp.ge.s32 	%p6, %r34, %r5;
	@%p6 bra 	$L__BB8_8;
	ld.volatile.shared.f64 	%fd6, [%r8+16];
	ld.volatile.shared.f64 	%fd7, [%r8];
	add.f64 	%fd8, %fd6, %fd7;
	st.volatile.shared.f64 	[%r8], %fd8;
$L__BB8_8:
	add.s32 	%r35, %r1, 1;
	setp.ge.s32 	%p7, %r35, %r5;
	@%p7 bra 	$L__BB8_10;
	ld.volatile.shared.f64 	%fd9, [%r8+8];
	ld.volatile.shared.f64 	%fd10, [%r8];
	add.f64 	%fd11, %fd9, %fd10;
	st.volatile.shared.f64 	[%r8], %fd11;
$L__BB8_10:
	setp.ne.s32 	%p8, %r1, 0;
	@%p8 bra 	$L__BB8_12;
	ld.shared.f64 	%fd12, [sdata];
	cvta.to.global.u64 	%rd7, %rd3;
	mul.wide.u32 	%rd8, %r2, 8;
	add.s64 	%rd9, %rd7, %rd8;
	st.global.f64 	[%rd9], %fd12;
$L__BB8_12:
	ret;

}
	// .globl	_Z11reduce_manyILj2EEvPdS0_iii
.visible .entry _Z11reduce_manyILj2EEvPdS0_iii(
	.param .u64 .ptr .align 1 _Z11reduce_manyILj2EEvPdS0_iii_param_0,
	.param .u64 .ptr .align 1 _Z11reduce_manyILj2EEvPdS0_iii_param_1,
	.param .u32 _Z11reduce_manyILj2EEvPdS0_iii_param_2,
	.param .u32 _Z11reduce_manyILj2EEvPdS0_iii_param_3,
	.param .u32 _Z11reduce_manyILj2EEvPdS0_iii_param_4
)
{
	.reg .pred 	%p<9>;
	.reg .b32 	%r<37>;
	.reg .b64 	%rd<10>;
	.reg .b64 	%fd<12>;

	ld.param.u64 	%rd2, [_Z11reduce_manyILj2EEvPdS0_iii_param_0];
	ld.param.u64 	%rd3, [_Z11reduce_manyILj2EEvPdS0_iii_param_1];
	ld.param.u32 	%r13, [_Z11reduce_manyILj2EEvPdS0_iii_param_2];
	ld.param.u32 	%r14, [_Z11reduce_manyILj2EEvPdS0_iii_param_3];
	ld.param.u32 	%r15, [_Z11reduce_manyILj2EEvPdS0_iii_param_4];
	mov.u32 	%r1, %tid.x;
	mov.u32 	%r2, %ctaid.x;
	div.u32 	%r16, %r2, %r14;
	mul.lo.s32 	%r17, %r16, %r14;
	sub.s32 	%r18, %r2, %r17;
	mul.lo.s32 	%r19, %r16, %r15;
	add.s32 	%r20, %r18, %r19;
	mov.u32 	%r21, %ntid.x;
	mul.lo.s32 	%r3, %r20, %r21;
	mul.lo.s32 	%r22, %r15, %r21;
	sub.s32 	%r23, %r13, %r22;
	mul.lo.s32 	%r4, %r16, %r23;
	add.s32 	%r24, %r19, %r15;
	add.s32 	%r25, %r24, -1;
	sub.s32 	%r26, %r21, %r22;
	add.s32 	%r27, %r26, %r13;
	setp.lt.s32 	%p1, %r20, %r25;
	selp.b32 	%r5, %r21, %r27, %p1;
	shl.b32 	%r6, %r14, 1;
	mul.lo.s32 	%r7, %r18, %r21;
	shl.b32 	%r28, %r1, 3;
	mov.u32 	%r29, sdata;
	add.s32 	%r8, %r29, %r28;
	mov.b64 	%rd4, 0;
	st.shared.u64 	[%r8], %rd4;
	setp.lt.s32 	%p2, %r13, 1;
	@%p2 bra 	$L__BB9_5;
	add.s32 	%r31, %r4, %r1;
	add.s32 	%r9, %r31, %r3;
	add.s32 	%r10, %r7, %r1;
	cvta.to.global.u64 	%rd1, %rd2;
	mov.b32 	%r36, 0;
	mov.f64 	%fd11, 0d0000000000000000;
$L__BB9_2:
	add.s32 	%r32, %r10, %r36;
	setp.ge.s32 	%p3, %r32, %r13;
	@%p3 bra 	$L__BB9_4;
	add.s32 	%r33, %r9, %r36;
	mul.wide.s32 	%rd5, %r33, 8;
	add.s64 	%rd6, %rd1, %rd5;
	ld.global.f64 	%fd5, [%rd6];
	add.f64 	%fd11, %fd5, %fd11;
	st.shared.f64 	[%r8], %fd11;
$L__BB9_4:
	add.s32 	%r36, %r36, %r6;
	setp.lt.s32 	%p4, %r36, %r13;
	@%p4 bra 	$L__BB9_2;
$L__BB9_5:
	bar.sync 	0;
	setp.gt.u32 	%p5, %r1, 31;
	add.s32 	%r35, %r1, 1;
	setp.ge.s32 	%p6, %r35, %r5;
	or.pred  	%p7, %p5, %p6;
	@%p7 bra 	$L__BB9_7;
	ld.volatile.shared.f64 	%fd6, [%r8+8];
	ld.volatile.shared.f64 	%fd7, [%r8];
	add.f64 	%fd8, %fd6, %fd7;
	st.volatile.shared.f64 	[%r8], %fd8;
$L__BB9_7:
	setp.ne.s32 	%p8, %r1, 0;
	@%p8 bra 	$L__BB9_9;
	ld.shared.f64 	%fd9, [sdata];
	cvta.to.global.u64 	%rd7, %rd3;
	mul.wide.u32 	%rd8, %r2, 8;
	add.s64 	%rd9, %rd7, %rd8;
	st.global.f64 	[%rd9], %fd9;
$L__BB9_9:
	ret;

}
	// .globl	_Z11reduce_manyILj1EEvPdS0_iii
.visible .entry _Z11reduce_manyILj1EEvPdS0_iii(
	.param .u64 .ptr .align 1 _Z11reduce_manyILj1EEvPdS0_iii_param_0,
	.param .u64 .ptr .align 1 _Z11reduce_manyILj1EEvPdS0_iii_param_1,
	.param .u32 _Z11reduce_manyILj1EEvPdS0_iii_param_2,
	.param .u32 _Z11reduce_manyILj1EEvPdS0_iii_param_3,
	.param .u32 _Z11reduce_manyILj1EEvPdS0_iii_param_4
)
{
	.reg .pred 	%p<5>;
	.reg .b32 	%r<25>;
	.reg .b64 	%rd<10>;
	.reg .b64 	%fd<9>;

	ld.param.u64 	%rd2, [_Z11reduce_manyILj1EEvPdS0_iii_param_0];
	ld.param.u64 	%rd3, [_Z11reduce_manyILj1EEvPdS0_iii_param_1];
	ld.param.u32 	%r8, [_Z11reduce_manyILj1EEvPdS0_iii_param_2];
	ld.param.u32 	%r9, [_Z11reduce_manyILj1EEvPdS0_iii_param_3];
	ld.param.u32 	%r10, [_Z11reduce_manyILj1EEvPdS0_iii_param_4];
	mov.u32 	%r1, %tid.x;
	mov.u32 	%r2, %ctaid.x;
	shl.b32 	%r11, %r1, 3;
	mov.u32 	%r12, sdata;
	add.s32 	%r3, %r12, %r11;
	mov.b64 	%rd4, 0;
	st.shared.u64 	[%r3], %rd4;
	setp.lt.s32 	%p1, %r8, 1;
	@%p1 bra 	$L__BB10_5;
	div.u32 	%r14, %r2, %r9;
	mul.lo.s32 	%r15, %r14, %r9;
	sub.s32 	%r16, %r2, %r15;
	mov.u32 	%r17, %ntid.x;
	mul.lo.s32 	%r18, %r10, %r17;
	sub.s32 	%r19, %r8, %r18;
	mad.lo.s32 	%r20, %r14, %r19, %r1;
	mad.lo.s32 	%r21, %r14, %r10, %r16;
	mad.lo.s32 	%r4, %r21, %r17, %r20;
	mad.lo.s32 	%r5, %r16, %r17, %r1;
	cvta.to.global.u64 	%rd1, %rd2;
	mov.b32 	%r24, 0;
	mov.f64 	%fd8, 0d0000000000000000;
$L__BB10_2:
	add.s32 	%r22, %r5, %r24;
	setp.ge.s32 	%p2, %r22, %r8;
	@%p2 bra 	$L__BB10_4;
	add.s32 	%r23, %r4, %r24;
	mul.wide.s32 	%rd5, %r23, 8;
	add.s64 	%rd6, %rd1, %rd5;
	ld.global.f64 	%fd5, [%rd6];
	add.f64 	%fd8, %fd5, %fd8;
	st.shared.f64 	[%r3], %fd8;
$L__BB10_4:
	add.s32 	%r24, %r24, %r9;
	setp.lt.s32 	%p3, %r24, %r8;
	@%p3 bra 	$L__BB10_2;
$L__BB10_5:
	bar.sync 	0;
	setp.ne.s32 	%p4, %r1, 0;
	@%p4 bra 	$L__BB10_7;
	ld.shared.f64 	%fd6, [sdata];
	cvta.to.global.u64 	%rd7, %rd3;
	mul.wide.u32 	%rd8, %r2, 8;
	add.s64 	%rd9, %rd7, %rd8;
	st.global.f64 	[%rd9], %fd6;
$L__BB10_7:
	ret;

}


// ===== COMPILED SASS (sm_100) =====

	.target	sm_100

	.elftype	@"ET_EXEC"


//--------------------- .note.nv.tkinfo           --------------------------
	.section	.note.nv.tkinfo,"",@"SHT_NOTE"
	.sectionflags	@"SHF_NOTE_NV_TKINFO"
	.tkinfo
        /*0018*/ 	.word	0x00000002
        /*0030*/ 	.string	""
        /*0030*/ 	.string	"ptxas"
        /*0030*/ 	.string	"Cuda compilation tools, release 13.0, V13.0.88"
        /*0030*/ 	.string	"Build cuda_13.0.r13.0/compiler.36424714_0"
        /*0030*/ 	.string	"-arch sm_100 -m 64 "



//--------------------- .note.nv.cuinfo           --------------------------
	.section	.note.nv.cuinfo,"",@"SHT_NOTE"
	.sectionflags	@"SHF_NOTE_NV_CUINFO"
        /*0018*/ 	.short	0x0002
        /*001a*/ 	.short	0x0064
        /*001c*/ 	.short	0x0082
	.zero		2


//--------------------- .nv.info                  --------------------------
	.section	.nv.info,"",@"SHT_CUDA_INFO"
	.align	4


	//----- nvinfo : EIATTR_REGCOUNT
	.align		4
        /*0000*/ 	.byte	0x04, 0x2f
        /*0002*/ 	.short	(.L_1 - .L_0)
	.align		4
.L_0:
        /*0004*/ 	.word	index@(_Z11reduce_manyILj1024EEvPdS0_iii)
        /*0008*/ 	.word	0x00000010


	//----- nvinfo : EIATTR_FRAME_SIZE
	.align		4
.L_1:
        /*000c*/ 	.byte	0x04, 0x11
        /*000e*/ 	.short	(.L_3 - .L_2)
	.align		4
.L_2:
        /*0010*/ 	.word	index@(_Z11reduce_manyILj1024EEvPdS0_iii)
        /*0014*/ 	.word	0x00000000


	//----- nvinfo : EIATTR_REGCOUNT
	.align		4
.L_3:
        /*0018*/ 	.byte	0x04, 0x2f
        /*001a*/ 	.short	(.L_5 - .L_4)
	.align		4
.L_4:
        /*001c*/ 	.word	index@(_Z11reduce_manyILj512EEvPdS0_iii)
        /*0020*/ 	.word	0x00000010


	//----- nvinfo : EIATTR_FRAME_SIZE
	.align		4
.L_5:
        /*0024*/ 	.byte	0x04, 0x11
        /*0026*/ 	.short	(.L_7 - .L_6)
	.align		4
.L_6:
        /*0028*/ 	.word	index@(_Z11reduce_manyILj512EEvPdS0_iii)
        /*002c*/ 	.word	0x00000000


	//----- nvinfo : EIATTR_REGCOUNT
	.align		4
.L_7:
        /*0030*/ 	.byte	0x04, 0x2f
        /*0032*/ 	.short	(.L_9 - .L_8)
	.align		4
.L_8:
        /*0034*/ 	.word	index@(_Z11reduce_manyILj256EEvPdS0_iii)
        /*0038*/ 	.word	0x00000010


	//----- nvinfo : EIATTR_FRAME_SIZE
	.align		4
.L_9:
        /*003c*/ 	.byte	0x04, 0x11
        /*003e*/ 	.short	(.L_11 - .L_10)
	.align		4
.L_10:
        /*0040*/ 	.word	index@(_Z11reduce_manyILj256EEvPdS0_iii)
        /*0044*/ 	.word	0x00000000


	//----- nvinfo : EIATTR_REGCOUNT
	.align		4
.L_11:
        /*0048*/ 	.byte	0x04, 0x2f
        /*004a*/ 	.short	(.L_13 - .L_12)
	.align		4
.L_12:
        /*004c*/ 	.word	index@(_Z11reduce_manyILj128EEvPdS0_iii)
        /*0050*/ 	.word	0x00000010


	//----- nvinfo : EIATTR_FRAME_SIZE
	.align		4
.L_13:
        /*0054*/ 	.byte	0x04, 0x11
        /*0056*/ 	.short	(.L_15 - .L_14)
	.align		4
.L_14:
        /*0058*/ 	.word	index@(_Z11reduce_manyILj128EEvPdS0_iii)
        /*005c*/ 	.word	0x00000000


	//----- nvinfo : EIATTR_REGCOUNT
	.align		4
.L_15:
        /*0060*/ 	.byte	0x04, 0x2f
        /*0062*/ 	.short	(.L_17 - .L_16)
	.align		4
.L_16:
        /*0064*/ 	.word	index@(_Z11reduce_manyILj64EEvPdS0_iii)
        /*0068*/ 	.word	0x00000010


	//----- nvinfo : EIATTR_FRAME_SIZE
	.align		4
.L_17:
        /*006c*/ 	.byte	0x04, 0x11
        /*006e*/ 	.short	(.L_19 - .L_18)
	.align		4
.L_18:
        /*0070*/ 	.word	index@(_Z11reduce_manyILj64EEvPdS0_iii)
        /*0074*/ 	.word	0x00000000


	//----- nvinfo : EIATTR_REGCOUNT
	.align		4
.L_19:
        /*0078*/ 	.byte	0x04, 0x2f
        /*007a*/ 	.short	(.L_21 - .L_20)
	.align		4
.L_20:
        /*007c*/ 	.word	index@(_Z11reduce_manyILj32EEvPdS0_iii)
        /*0080*/ 	.word	0x00000010


	//----- nvinfo : EIATTR_FRAME_SIZE
	.align		4
.L_21:
        /*0084*/ 	.byte	0x04, 0x11
        /*0086*/ 	.short	(.L_23 - .L_22)
	.align		4
.L_22:
        /*0088*/ 	.word	index@(_Z11reduce_manyILj32EEvPdS0_iii)
        /*008c*/ 	.word	0x00000000


	//----- nvinfo : EIATTR_REGCOUNT
	.align		4
.L_23:
        /*0090*/ 	.byte	0x04, 0x2f
        /*0092*/ 	.short	(.L_25 - .L_24)
	.align		4
.L_24:
        /*0094*/ 	.word	index@(_Z11reduce_manyILj16EEvPdS0_iii)
        /*0098*/ 	.word	0x00000010


	//----- nvinfo : EIATTR_FRAME_SIZE
	.align		4
.L_25:
        /*009c*/ 	.byte	0x04, 0x11
        /*009e*/ 	.short	(.L_27 - .L_26)
	.align		4
.L_26:
        /*00a0*/ 	.word	index@(_Z11reduce_manyILj16EEvPdS0_iii)
        /*00a4*/ 	.word	0x00000000


	//----- nvinfo : EIATTR_REGCOUNT
	.align		4
.L_27:
        /*00a8*/ 	.byte	0x04, 0x2f
        /*00aa*/ 	.short	(.L_29 - .L_28)
	.align		4
.L_28:
        /*00ac*/ 	.word	index@(_Z11reduce_manyILj8EEvPdS0_iii)
        /*00b0*/ 	.word	0x00000010


	//----- nvinfo : EIATTR_FRAME_SIZE
	.align		4
.L_29:
        /*00b4*/ 	.byte	0x04, 0x11
        /*00b6*/ 	.short	(.L_31 - .L_30)
	.align		4
.L_30:
        /*00b8*/ 	.word	index@(_Z11reduce_manyILj8EEvPdS0_iii)
        /*00bc*/ 	.word	0x00000000


	//----- nvinfo : EIATTR_REGCOUNT
	.align		4
.L_31:
        /*00c0*/ 	.byte	0x04, 0x2f
        /*00c2*/ 	.short	(.L_33 - .L_32)
	.align		4
.L_32:
        /*00c4*/ 	.word	index@(_Z11reduce_manyILj4EEvPdS0_iii)
        /*00c8*/ 	.word	0x00000010


	//----- nvinfo : EIATTR_FRAME_SIZE
	.align		4
.L_33:
        /*00cc*/ 	.byte	0x04, 0x11
        /*00ce*/ 	.short	(.L_35 - .L_34)
	.align		4
.L_34:
        /*00d0*/ 	.word	index@(_Z11reduce_manyILj4EEvPdS0_iii)
        /*00d4*/ 	.word	0x00000000


	//----- nvinfo : EIATTR_REGCOUNT
	.align		4
.L_35:
        /*00d8*/ 	.byte	0x04, 0x2f
        /*00da*/ 	.short	(.L_37 - .L_36)
	.align		4
.L_36:
        /*00dc*/ 	.word	index@(_Z11reduce_manyILj2EEvPdS0_iii)
        /*00e0*/ 	.word	0x00000010


	//----- nvinfo : EIATTR_FRAME_SIZE
	.align		4
.L_37:
        /*00e4*/ 	.byte	0x04, 0x11
        /*00e6*/ 	.short	(.L_39 - .L_38)
	.align		4
.L_38:
        /*00e8*/ 	.word	index@(_Z11reduce_manyILj2EEvPdS0_iii)
        /*00ec*/ 	.word	0x00000000


	//----- nvinfo : EIATTR_REGCOUNT
	.align		4
.L_39:
        /*00f0*/ 	.byte	0x04, 0x2f
        /*00f2*/ 	.short	(.L_41 - .L_40)
	.align		4
.L_40:
        /*00f4*/ 	.word	index@(_Z11reduce_manyILj1EEvPdS0_iii)
        /*00f8*/ 	.word	0x0000000e


	//----- nvinfo : EIATTR_FRAME_SIZE
	.align		4
.L_41:
        /*00fc*/ 	.byte	0x04, 0x11
        /*00fe*/ 	.short	(.L_43 - .L_42)
	.align		4
.L_42:
        /*0100*/ 	.word	index@(_Z11reduce_manyILj1EEvPdS0_iii)
        /*0104*/ 	.word	0x00000000


	//----- nvinfo : EIATTR_MIN_STACK_SIZE
	.align		4
.L_43:
        /*0108*/ 	.byte	0x04, 0x12
        /*010a*/ 	.short	(.L_45 - .L_44)
	.align		4
.L_44:
        /*010c*/ 	.word	index@(_Z11reduce_manyILj1EEvPdS0_iii)
        /*0110*/ 	.word	0x00000000


	//----- nvinfo : EIATTR_MIN_STACK_SIZE
	.align		4
.L_45:
        /*0114*/ 	.byte	0x04, 0x12
        /*0116*/ 	.short	(.L_47 - .L_46)
	.align		4
.L_46:
        /*0118*/ 	.word	index@(_Z11reduce_manyILj2EEvPdS0_iii)
        /*011c*/ 	.word	0x00000000


	//----- nvinfo : EIATTR_MIN_STACK_SIZE
	.align		4
.L_47:
        /*0120*/ 	.byte	0x04, 0x12
        /*0122*/ 	.short	(.L_49 - .L_48)
	.align		4
.L_48:
        /*0124*/ 	.word	index@(_Z11reduce_manyILj4EEvPdS0_iii)
        /*0128*/ 	.word	0x00000000


	//----- nvinfo : EIATTR_MIN_STACK_SIZE
	.align		4
.L_49:
        /*012c*/ 	.byte	0x04, 0x12
        /*012e*/ 	.short	(.L_51 - .L_50)
	.align		4
.L_50:
        /*0130*/ 	.word	index@(_Z11reduce_manyILj8EEvPdS0_iii)
        /*0134*/ 	.word	0x00000000


	//----- nvinfo : EIATTR_MIN_STACK_SIZE
	.align		4
.L_51:
        /*0138*/ 	.byte	0x04, 0x12
        /*013a*/ 	.short	(.L_53 - .L_52)
	.align		4
.L_52:
        /*013c*/ 	.word	index@(_Z11reduce_manyILj16EEvPdS0_iii)
        /*0140*/ 	.word	0x00000000


	//----- nvinfo : EIATTR_MIN_STACK_SIZE
	.align		4
.L_53:
        /*0144*/ 	.byte	0x04, 0x12
        /*0146*/ 	.short	(.L_55 - .L_54)
	.align		4
.L_54:
        /*0148*/ 	.word	index@(_Z11reduce_manyILj32EEvPdS0_iii)
        /*014c*/ 	.word	0x00000000


	//----- nvinfo : EIATTR_MIN_STACK_SIZE
	.align		4
.L_55:
        /*0150*/ 	.byte	0x04, 0x12
        /*0152*/ 	.short	(.L_57 - .L_56)
	.align		4
.L_56:
        /*0154*/ 	.word	index@(_Z11reduce_manyILj64EEvPdS0_iii)
        /*0158*/ 	.word	0x00000000


	//----- nvinfo : EIATTR_MIN_STACK_SIZE
	.align		4
.L_57:
        /*015c*/ 	.byte	0x04, 0x12
        /*015e*/ 	.short	(.L_59 - .L_58)
	.align		4
.L_58:
        /*0160*/ 	.word	index@(_Z11reduce_manyILj128EEvPdS0_iii)
        /*0164*/ 	.word	0x00000000


	//----- nvinfo : EIATTR_MIN_STACK_SIZE
	.align		4
.L_59:
        /*0168*/ 	.byte	0x04, 0x12
        /*016a*/ 	.short	(.L_61 - .L_60)
	.align		4
.L_60:
        /*016c*/ 	.word	index@(_Z11reduce_manyILj256EEvPdS0_iii)
        /*0170*/ 	.word	0x00000000


	//----- nvinfo : EIATTR_MIN_STACK_SIZE
	.align		4
.L_61:
        /*0174*/ 	.byte	0x04, 0x12
        /*0176*/ 	.short	(.L_63 - .L_62)
	.align		4
.L_62:
        /*0178*/ 	.word	index@(_Z11reduce_manyILj512EEvPdS0_iii)
        /*017c*/ 	.word	0x00000000


	//----- nvinfo : EIATTR_MIN_STACK_SIZE
	.align		4
.L_63:
        /*0180*/ 	.byte	0x04, 0x12
        /*0182*/ 	.short	(.L_65 - .L_64)
	.align		4
.L_64:
        /*0184*/ 	.word	index@(_Z11reduce_manyILj1024EEvPdS0_iii)
        /*0188*/ 	.word	0x00000000
.L_65:


//--------------------- .nv.compat                --------------------------
	.section	.nv.compat,"",@"SHT_CUDA_COMPAT_INFO"
	.align	4
        /*0000*/ 	.byte	0x02, 0x09, 0x00, 0x00, 0x02, 0x02, 0x01, 0x00, 0x02, 0x05, 0x05, 0x00, 0x03, 0x07, 0x01, 0x01
        /*0010*/ 	.byte	0x02, 0x03, 0x00, 0x00, 0x02, 0x06, 0x01, 0x00, 0x04, 0x0b, 0x08, 0x00, 0x01, 0x00, 0x00, 0x00
        /*0020*/ 	.byte	0x00, 0x00, 0x00, 0x00


//--------------------- .nv.info._Z11reduce_manyILj1EEvPdS0_iii --------------------------
	.section	.nv.info._Z11reduce_manyILj1EEvPdS0_iii,"",@"SHT_CUDA_INFO"
	.sectionflags	@""
	.align	4


	//----- nvinfo : EIATTR_CUDA_API_VERSION
	.align		4
        /*0000*/ 	.byte	0x04, 0x37
        /*0002*/ 	.short	(.L_67 - .L_66)
.L_66:
        /*0004*/ 	.word	0x00000082


	//----- nvinfo : EIATTR_KPARAM_INFO
	.align		4
.L_67:
        /*0008*/ 	.byte	0x04, 0x17
        /*000a*/ 	.short	(.L_69 - .L_68)
.L_68:
        /*000c*/ 	.word	0x00000000
        /*0010*/ 	.short	0x0004
        /*0012*/ 	.short	0x0018
        /*0014*/ 	.byte	0x00, 0xf0, 0x11, 0x00


	//----- nvinfo : EIATTR_KPARAM_INFO
	.align		4
.L_69:
        /*0018*/ 	.byte	0x04, 0x17
        /*001a*/ 	.short	(.L_71 - .L_70)
.L_70:
        /*001c*/ 	.word	0x00000000
        /*0020*/ 	.short	0x0003
        /*0022*/ 	.short	0x0014
        /*0024*/ 	.byte	0x00, 0xf0, 0x11, 0x00


	//----- nvinfo : EIATTR_KPARAM_INFO
	.align		4
.L_71:
        /*0028*/ 	.byte	0x04, 0x17
        /*002a*/ 	.short	(.L_73 - .L_72)
.L_72:
        /*002c*/ 	.word	0x00000000
        /*0030*/ 	.short	0x0002
        /*0032*/ 	.short	0x0010
        /*0034*/ 	.byte	0x00, 0xf0, 0x11, 0x00


	//----- nvinfo : EIATTR_KPARAM_INFO
	.align		4
.L_73:
        /*0038*/ 	.byte	0x04, 0x17
        /*003a*/ 	.short	(.L_75 - .L_74)
.L_74:
        /*003c*/ 	.word	0x00000000
        /*0040*/ 	.short	0x0001
        /*0042*/ 	.short	0x0008
        /*0044*/ 	.byte	0x00, 0xf5, 0x21, 0x00


	//----- nvinfo : EIATTR_KPARAM_INFO
	.align		4
.L_75:
        /*0048*/ 	.byte	0x04, 0x17
        /*004a*/ 	.short	(.L_77 - .L_76)
.L_76:
        /*004c*/ 	.word	0x00000000
        /*0050*/ 	.short	0x0000
        /*0052*/ 	.short	0x0000
        /*0054*/ 	.byte	0x00, 0xf5, 0x21, 0x00


	//----- nvinfo : EIATTR_SPARSE_MMA_MASK
	.align		4
.L_77:
        /*0058*/ 	.byte	0x03, 0x50
        /*005a*/ 	.short	0x0000


	//----- nvinfo : EIATTR_MAXREG_COUNT
	.align		4
        /*005c*/ 	.byte	0x03, 0x1b
        /*005e*/ 	.short	0x00ff


	//----- nvinfo : EIATTR_NUM_BARRIERS
	.align		4
        /*0060*/ 	.byte	0x02, 0x4c
        /*0062*/ 	.byte	0x01
	.zero		1


	//----- nvinfo : EIATTR_MERCURY_ISA_VERSION
	.align		4
        /*0064*/ 	.byte	0x03, 0x5f
        /*0066*/ 	.short	0x0101


	//----- nvinfo : EIATTR_VRC_CTA_INIT_COUNT
	.align		4
        /*0068*/ 	.byte	0x02, 0x4a
	.zero		1
	.zero		1


	//----- nvinfo : EIATTR_EXIT_INSTR_OFFSETS
	.align		4
        /*006c*/ 	.byte	0x04, 0x1c
        /*006e*/ 	.short	(.L_79 - .L_78)


	//   ....[0]....
.L_78:
        /*0070*/ 	.word	0x000003d0


	//   ....[1]....
        /*0074*/ 	.word	0x00000450


	//----- nvinfo : EIATTR_CRS_STACK_SIZE
	.align		4
.L_79:
        /*0078*/ 	.byte	0x04, 0x1e
        /*007a*/ 	.short	(.L_81 - .L_80)
.L_80:
        /*007c*/ 	.word	0x00000000


	//----- nvinfo : EIATTR_CBANK_PARAM_SIZE
	.align		4
.L_81:
        /*0080*/ 	.byte	0x03, 0x19
        /*0082*/ 	.short	0x001c


	//----- nvinfo : EIATTR_PARAM_CBANK
	.align		4
        /*0084*/ 	.byte	0x04, 0x0a
        /*0086*/ 	.short	(.L_83 - .L_82)
	.align		4
.L_82:
        /*0088*/ 	.word	index@(.nv.constant0._Z11reduce_manyILj1EEvPdS0_iii)
        /*008c*/ 	.short	0x0380
        /*008e*/ 	.short	0x001c


	//----- nvinfo : EIATTR_SW_WAR
	.align		4
.L_83:
        /*0090*/ 	.byte	0x04, 0x36
        /*0092*/ 	.short	(.L_85 - .L_84)
.L_84:
        /*0094*/ 	.word	0x00000008
.L_85:


//--------------------- .nv.info._Z11reduce_manyILj2EEvPdS0_iii --------------------------
	.section	.nv.info._Z11reduce_manyILj2EEvPdS0_iii,"",@"SHT_CUDA_INFO"
	.sectionflags	@""
	.align	4


	//----- nvinfo : EIATTR_CUDA_API_VERSION
	.align		4
        /*0000*/ 	.byte	0x04, 0x37
        /*0002*/ 	.short	(.L_87 - .L_86)
.L_86:
        /*0004*/ 	.word	0x00000082


	//----- nvinfo : EIATTR_KPARAM_INFO
	.align		4
.L_87:
        /*0008*/ 	.byte	0x04, 0x17
        /*000a*/ 	.short	(.L_89 - .L_88)
.L_88:
        /*000c*/ 	.word	0x00000000
        /*0010*/ 	.short	0x0004
        /*0012*/ 	.short	0x0018
        /*0014*/ 	.byte	0x00, 0xf0, 0x11, 0x00


	//----- nvinfo : EIATTR_KPARAM_INFO
	.align		4
.L_89:
        /*0018*/ 	.byte	0x04, 0x17
        /*001a*/ 	.short	(.L_91 - .L_90)
.L_90:
        /*001c*/ 	.word	0x00000000
        /*0020*/ 	.short	0x0003
        /*0022*/ 	.short	0x0014
        /*0024*/ 	.byte	0x00, 0xf0, 0x11, 0x00


	//----- nvinfo : EIATTR_KPARAM_INFO
	.align		4
.L_91:
        /*0028*/ 	.byte	0x04, 0x17
        /*002a*/ 	.short	(.L_93 - .L_92)
.L_92:
        /*002c*/ 	.word	0x00000000
        /*0030*/ 	.short	0x0002
        /*0032*/ 	.short	0x0010
        /*0034*/ 	.byte	0x00, 0xf0, 0x11, 0x00


	//----- nvinfo : EIATTR_KPARAM_INFO
	.align		4
.L_93:
        /*0038*/ 	.byte	0x04, 0x17
        /*003a*/ 	.short	(.L_95 - .L_94)
.L_94:
        /*003c*/ 	.word	0x00000000
        /*0040*/ 	.short	0x0001
        /*0042*/ 	.short	0x0008
        /*0044*/ 	.byte	0x00, 0xf5, 0x21, 0x00


	//----- nvinfo : EIATTR_KPARAM_INFO
	.align		4
.L_95:
        /*0048*/ 	.byte	0x04, 0x17
        /*004a*/ 	.short	(.L_97 - .L_96)
.L_96:
        /*004c*/ 	.word	0x00000000
        /*0050*/ 	.short	0x0000
        /*0052*/ 	.short	0x0000
        /*0054*/ 	.byte	0x00, 0xf5, 0x21, 0x00


	//----- nvinfo : EIATTR_SPARSE_MMA_MASK
	.align		4
.L_97:
        /*0058*/ 	.byte	0x03, 0x50
        /*005a*/ 	.short	0x0000


	//----- nvinfo : EIATTR_MAXREG_COUNT
	.align		4
        /*005c*/ 	.byte	0x03, 0x1b
        /*005e*/ 	.short	0x00ff


	//----- nvinfo : EIATTR_NUM_BARRIERS
	.align		4
        /*0060*/ 	.byte	0x02, 0x4c
        /*0062*/ 	.byte	0x01
	.zero		1


	//----- nvinfo : EIATTR_MERCURY_ISA_VERSION
	.align		4
        /*0064*/ 	.byte	0x03, 0x5f
        /*0066*/ 	.short	0x0101


	//----- nvinfo : EIATTR_VRC_CTA_INIT_COUNT
	.align		4
        /*0068*/ 	.byte	0x02, 0x4a
	.zero		1
	.zero		1


	//----- nvinfo : EIATTR_EXIT_INSTR_OFFSETS
	.align		4
        /*006c*/ 	.byte	0x04, 0x1c
        /*006e*/ 	.short	(.L_99 - .L_98)


	//   ....[0]....
.L_98:
        /*0070*/ 	.word	0x000004b0


	//   ....[1]....
        /*0074*/ 	.word	0x00000530


	//----- nvinfo : EIATTR_CRS_STACK_SIZE
	.align		4
.L_99:
        /*0078*/ 	.byte	0x04, 0x1e
        /*007a*/ 	.short	(.L_101 - .L_100)
.L_100:
        /*007c*/ 	.word	0x00000000


	//----- nvinfo : EIATTR_CBANK_PARAM_SIZE
	.align		4
.L_101:
        /*0080*/ 	.byte	0x03, 0x19
        /*0082*/ 	.short	0x001c


	//----- nvinfo : EIATTR_PARAM_CBANK
	.align		4
        /*0084*/ 	.byte	0x04, 0x0a
        /*0086*/ 	.short	(.L_103 - .L_102)
	.align		4
.L_102:
        /*0088*/ 	.word	index@(.nv.constant0._Z11reduce_manyILj2EEvPdS0_iii)
        /*008c*/ 	.short	0x0380
        /*008e*/ 	.short	0x001c


	//----- nvinfo : EIATTR_SW_WAR
	.align		4
.L_103:
        /*0090*/ 	.byte	0x04, 0x36
        /*0092*/ 	.short	(.L_105 - .L_104)
.L_104:
        /*0094*/ 	.word	0x00000008
.L_105:


//--------------------- .nv.info._Z11reduce_manyILj4EEvPdS0_iii --------------------------
	.section	.nv.info._Z11reduce_manyILj4EEvPdS0_iii,"",@"SHT_CUDA_INFO"
	.sectionflags	@""
	.align	4


	//----- nvinfo : EIATTR_CUDA_API_VERSION
	.align		4
        /*0000*/ 	.byte	0x04, 0x37
        /*0002*/ 	.short	(.L_107 - .L_106)
.L_106:
        /*0004*/ 	.word	0x00000082


	//----- nvinfo : EIATTR_KPARAM_INFO
	.align		4
.L_107:
        /*0008*/ 	.byte	0x04, 0x17
        /*000a*/ 	.short	(.L_109 - .L_108)
.L_108:
        /*000c*/ 	.word	0x00000000
        /*0010*/ 	.short	0x0004
        /*0012*/ 	.short	0x0018
        /*0014*/ 	.byte	0x00, 0xf0, 0x11, 0x00


	//----- nvinfo : EIATTR_KPARAM_INFO
	.align		4
.L_109:
        /*0018*/ 	.byte	0x04, 0x17
        /*001a*/ 	.short	(.L_111 - .L_110)
.L_110:
        /*001c*/ 	.word	0x00000000
        /*0020*/ 	.short	0x0003
        /*0022*/ 	.short	0x0014
        /*0024*/ 	.byte	0x00, 0xf0, 0x11, 0x00


	//----- nvinfo : EIATTR_KPARAM_INFO
	.align		4
.L_111:
        /*0028*/ 	.byte	0x04, 0x17
        /*002a*/ 	.short	(.L_113 - .L_112)
.L_112:
        /*002c*/ 	.word	0x00000000
        /*0030*/ 	.short	0x0002
        /*0032*/ 	.short	0x0010
        /*0034*/ 	.byte	0x00, 0xf0, 0x11, 0x00


	//----- nvinfo : EIATTR_KPARAM_INFO
	.align		4
.L_113:
        /*0038*/ 	.byte	0x04, 0x17
        /*003a*/ 	.short	(.L_115 - .L_114)
.L_114:
        /*003c*/ 	.word	0x00000000
        /*0040*/ 	.short	0x0001
        /*0042*/ 	.short	0x0008
        /*0044*/ 	.byte	0x00, 0xf5, 0x21, 0x00


	//----- nvinfo : EIATTR_KPARAM_INFO
	.align		4
.L_115:
        /*0048*/ 	.byte	0x04, 0x17
        /*004a*/ 	.short	(.L_117 - .L_116)
.L_116:
        /*004c*/ 	.word	0x00000000
        /*0050*/ 	.short	0x0000
        /*0052*/ 	.short	0x0000
        /*0054*/ 	.byte	0x00, 0xf5, 0x21, 0x00


	//----- nvinfo : EIATTR_SPARSE_MMA_MASK
	.align		4
.L_117:
        /*0058*/ 	.byte	0x03, 0x50
        /*005a*/ 	.short	0x0000


	//----- nvinfo : EIATTR_MAXREG_COUNT
	.align		4
        /*005c*/ 	.byte	0x03, 0x1b
        /*005e*/ 	.short	0x00ff


	//----- nvinfo : EIATTR_NUM_BARRIERS
	.align		4
        /*0060*/ 	.byte	0x02, 0x4c
        /*0062*/ 	.byte	0x01
	.zero		1


	//----- nvinfo : EIATTR_MERCURY_ISA_VERSION
	.align		4
        /*0064*/ 	.byte	0x03, 0x5f
        /*0066*/ 	.short	0x0101


	//----- nvinfo : EIATTR_VRC_CTA_INIT_COUNT
	.align		4
        /*0068*/ 	.byte	0x02, 0x4a
	.zero		1
	.zero		1


	//----- nvinfo : EIATTR_EXIT_INSTR_OFFSETS
	.align		4
        /*006c*/ 	.byte	0x04, 0x1c
        /*006e*/ 	.short	(.L_119 - .L_118)


	//   ....[0]....
.L_118:
        /*0070*/ 	.word	0x00000440


	//   ....[1]....
        /*0074*/ 	.word	0x00000520


	//   ....[2]....
        /*0078*/ 	.word	0x000005a0


	//----- nvinfo : EIATTR_CRS_STACK_SIZE
	.align		4
.L_119:
        /*007c*/ 	.byte	0x04, 0x1e
        /*007e*/ 	.short	(.L_121 - .L_120)
.L_120:
        /*0080*/ 	.word	0x00000000


	//----- nvinfo : EIATTR_CBANK_PARAM_SIZE
	.align		4
.L_121:
        /*0084*/ 	.byte	0x03, 0x19
        /*0086*/ 	.short	0x001c


	//----- nvinfo : EIATTR_PARAM_CBANK
	.align		4
        /*0088*/ 	.byte	0x04, 0x0a
        /*008a*/ 	.short	(.L_123 - .L_122)
	.align		4
.L_122:
        /*008c*/ 	.word	index@(.nv.constant0._Z11reduce_manyILj4EEvPdS0_iii)
        /*0090*/ 	.short	0x0380
        /*0092*/ 	.short	0x001c


	//----- nvinfo : EIATTR_SW_WAR
	.align		4
.L_123:
        /*0094*/ 	.byte	0x04, 0x36
        /*0096*/ 	.short	(.L_125 - .L_124)
.L_124:
        /*0098*/ 	.word	0x00000008
.L_125:


//--------------------- .nv.info._Z11reduce_manyILj8EEvPdS0_iii --------------------------
	.section	.nv.info._Z11reduce_manyILj8EEvPdS0_iii,"",@"SHT_CUDA_INFO"
	.sectionflags	@""
	.align	4


	//----- nvinfo : EIATTR_CUDA_API_VERSION
	.align		4
        /*0000*/ 	.byte	0x04, 0x37
        /*0002*/ 	.short	(.L_127 - .L_126)
.L_126:
        /*0004*/ 	.word	0x00000082


	//----- nvinfo : EIATTR_KPARAM_INFO
	.align		4
.L_127:
        /*0008*/ 	.byte	0x04, 0x17
        /*000a*/ 	.short	(.L_129 - .L_128)
.L_128:
        /*000c*/ 	.word	0x00000000
        /*0010*/ 	.short	0x0004
        /*0012*/ 	.short	0x0018
        /*0014*/ 	.byte	0x00, 0xf0, 0x11, 0x00


	//----- nvinfo : EIATTR_KPARAM_INFO
	.align		4
.L_129:
        /*0018*/ 	.byte	0x04, 0x17
        /*001a*/ 	.short	(.L_131 - .L_130)
.L_130:
        /*001c*/ 	.word	0x00000000
        /*0020*/ 	.short	0x0003
        /*0022*/ 	.short	0x0014
        /*0024*/ 	.byte	0x00, 0xf0, 0x11, 0x00


	//----- nvinfo : EIATTR_KPARAM_INFO
	.align		4
.L_131:
        /*0028*/ 	.byte	0x04, 0x17
        /*002a*/ 	.short	(.L_133 - .L_132)
.L_132:
        /*002c*/ 	.word	0x00000000
        /*0030*/ 	.short	0x0002
        /*0032*/ 	.short	0x0010
        /*0034*/ 	.byte	0x00, 0xf0, 0x11, 0x00


	//----- nvinfo : EIATTR_KPARAM_INFO
	.align		4
.L_133:
        /*0038*/ 	.byte	0x04, 0x17
        /*003a*/ 	.short	(.L_135 - .L_134)
.L_134:
        /*003c*/ 	.word	0x00000000
        /*0040*/ 	.short	0x0001
        /*0042*/ 	.short	0x0008
        /*0044*/ 	.byte	0x00, 0xf5, 0x21, 0x00


	//----- nvinfo : EIATTR_KPARAM_INFO
	.align		4
.L_135:
        /*0048*/ 	.byte	0x04, 0x17
        /*004a*/ 	.short	(.L_137 - .L_136)
.L_136:
        /*004c*/ 	.word	0x00000000
        /*0050*/ 	.short	0x0000
        /*0052*/ 	.short	0x0000
        /*0054*/ 	.byte	0x00, 0xf5, 0x21, 0x00


	//----- nvinfo : EIATTR_SPARSE_MMA_MASK
	.align		4
.L_137:
        /*0058*/ 	.byte	0x03, 0x50
        /*005a*/ 	.short	0x0000


	//----- nvinfo : EIATTR_MAXREG_COUNT
	.align		4
        /*005c*/ 	.byte	0x03, 0x1b
        /*005e*/ 	.short	0x00ff


	//----- nvinfo : EIATTR_NUM_BARRIERS
	.align		4
        /*0060*/ 	.byte	0x02, 0x4c
        /*0062*/ 	.byte	0x01
	.zero		1


	//----- nvinfo : EIATTR_MERCURY_ISA_VERSION
	.align		4
        /*0064*/ 	.byte	0x03, 0x5f
        /*0066*/ 	.short	0x0101


	//----- nvinfo : EIATTR_VRC_CTA_INIT_COUNT
	.align		4
        /*0068*/ 	.byte	0x02, 0x4a
	.zero		1
	.zero		1


	//----- nvinfo : EIATTR_EXIT_INSTR_OFFSETS
	.align		4
        /*006c*/ 	.byte	0x04, 0x1c
        /*006e*/ 	.short	(.L_139 - .L_138)


	//   ....[0]....
.L_138:
        /*0070*/ 	.word	0x00000440


	//   ....[1]....
        /*0074*/ 	.word	0x00000580


	//   ....[2]....
        /*0078*/ 	.word	0x00000600


	//----- nvinfo : EIATTR_CRS_STACK_SIZE
	.align		4
.L_139:
        /*007c*/ 	.byte	0x04, 0x1e
        /*007e*/ 	.short	(.L_141 - .L_140)
.L_140:
        /*0080*/ 	.word	0x00000000


	//----- nvinfo : EIATTR_CBANK_PARAM_SIZE
	.align		4
.L_141:
        /*0084*/ 	.byte	0x03, 0x19
        /*0086*/ 	.short	0x001c


	//----- nvinfo : EIATTR_PARAM_CBANK
	.align		4
        /*0088*/ 	.byte	0x04, 0x0a
        /*008a*/ 	.short	(.L_143 - .L_142)
	.align		4
.L_142:
        /*008c*/ 	.word	index@(.nv.constant0._Z11reduce_manyILj8EEvPdS0_iii)
        /*0090*/ 	.short	0x0380
        /*0092*/ 	.short	0x001c


	//----- nvinfo : EIATTR_SW_WAR
	.align		4
.L_143:
        /*0094*/ 	.byte	0x04, 0x36
        /*0096*/ 	.short	(.L_145 - .L_144)
.L_144:
        /*0098*/ 	.word	0x00000008
.L_145:


//--------------------- .nv.info._Z11reduce_manyILj16EEvPdS0_iii --------------------------
	.section	.nv.info._Z11reduce_manyILj16EEvPdS0_iii,"",@"SHT_CUDA_INFO"
	.sectionflags	@""
	.align	4


	//----- nvinfo : EIATTR_CUDA_API_VERSION
	.align		4
        /*0000*/ 	.byte	0x04, 0x37
        /*0002*/ 	.short	(.L_147 - .L_146)
.L_146:
        /*0004*/ 	.word	0x00000082


	//----- nvinfo : EIATTR_KPARAM_INFO
	.align		4
.L_147:
        /*0008*/ 	.byte	0x04, 0x17
        /*000a*/ 	.short	(.L_149 - .L_148)
.L_148:
        /*000c*/ 	.word	0x00000000
        /*0010*/ 	.short	0x0004
        /*0012*/ 	.short	0x0018
        /*0014*/ 	.byte	0x00, 0xf0, 0x11, 0x00


	//----- nvinfo : EIATTR_KPARAM_INFO
	.align		4
.L_149:
        /*0018*/ 	.byte	0x04, 0x17
        /*001a*/ 	.short	(.L_151 - .L_150)
.L_150:
        /*001c*/ 	.word	0x00000000
        /*0020*/ 	.short	0x0003
        /*0022*/ 	.short	0x0014
        /*0024*/ 	.byte	0x00, 0xf0, 0x11, 0x00


	//----- nvinfo : EIATTR_KPARAM_INFO
	.align		4
.L_151:
        /*0028*/ 	.byte	0x04, 0x17
        /*002a*/ 	.short	(.L_153 - .L_152)
.L_152:
        /*002c*/ 	.word	0x00000000
        /*0030*/ 	.short	0x0002
        /*0032*/ 	.short	0x0010
        /*0034*/ 	.byte	0x00, 0xf0, 0x11, 0x00


	//----- nvinfo : EIATTR_KPARAM_INFO
	.align		4
.L_153:
        /*0038*/ 	.byte	0x04, 0x17
        /*003a*/ 	.short	(.L_155 - .L_154)
.L_154:
        /*003c*/ 	.word	0x00000000
        /*0040*/ 	.short	0x0001
        /*0042*/ 	.short	0x0008
        /*0044*/ 	.byte	0x00, 0xf5, 0x21, 0x00


	//----- nvinfo : EIATTR_KPARAM_INFO
	.align		4
.L_155:
        /*0048*/ 	.byte	0x04, 0x17
        /*004a*/ 	.short	(.L_157 - .L_156)
.L_156:
        /*004c*/ 	.word	0x00000000
        /*0050*/ 	.short	0x0000
        /*0052*/ 	.short	0x0000
        /*0054*/ 	.byte	0x00, 0xf5, 0x21, 0x00


	//----- nvinfo : EIATTR_SPARSE_MMA_MASK
	.align		4
.L_157:
        /*0058*/ 	.byte	0x03, 0x50
        /*005a*/ 	.short	0x0000


	//----- nvinfo : EIATTR_MAXREG_COUNT
	.align		4
        /*005c*/ 	.byte	0x03, 0x1b
        /*005e*/ 	.short	0x00ff


	//----- nvinfo : EIATTR_NUM_BARRIERS
	.align		4
        /*0060*/ 	.byte	0x02, 0x4c
        /*0062*/ 	.byte	0x01
	.zero		1


	//----- nvinfo : EIATTR_MERCURY_ISA_VERSION
	.align		4
        /*0064*/ 	.byte	0x03, 0x5f
        /*0066*/ 	.short	0x0101


	//----- nvinfo : EIATTR_VRC_CTA_INIT_COUNT
	.align		4
        /*0068*/ 	.byte	0x02, 0x4a
	.zero		1
	.zero		1


	//----- nvinfo : EIATTR_EXIT_INSTR_OFFSETS
	.align		4
        /*006c*/ 	.byte	0x04, 0x1c
        /*006e*/ 	.short	(.L_159 - .L_158)


	//   ....[0]....
.L_158:
        /*0070*/ 	.word	0x00000440


	//   ....[1]....
        /*0074*/ 	.word	0x000005e0


	//   ....[2]....
        /*0078*/ 	.word	0x00000660


	//----- nvinfo : EIATTR_CRS_STACK_SIZE
	.align		4
.L_159:
        /*007c*/ 	.byte	0x04, 0x1e
        /*007e*/ 	.short	(.L_161 - .L_160)
.L_160:
        /*0080*/ 	.word	0x00000000


	//----- nvinfo : EIATTR_CBANK_PARAM_SIZE
	.align		4
.L_161:
        /*0084*/ 	.byte	0x03, 0x19
        /*0086*/ 	.short	0x001c


	//----- nvinfo : EIATTR_PARAM_CBANK
	.align		4
        /*0088*/ 	.byte	0x04, 0x0a
        /*008a*/ 	.short	(.L_163 - .L_162)
	.align		4
.L_162:
        /*008c*/ 	.word	index@(.nv.constant0._Z11reduce_manyILj16EEvPdS0_iii)
        /*0090*/ 	.short	0x0380
        /*0092*/ 	.short	0x001c


	//----- nvinfo : EIATTR_SW_WAR
	.align		4
.L_163:
        /*0094*/ 	.byte	0x04, 0x36
        /*0096*/ 	.short	(.L_165 - .L_164)
.L_164:
        /*0098*/ 	.word	0x00000008
.L_165:


//--------------------- .nv.info._Z11reduce_manyILj32EEvPdS0_iii --------------------------
	.section	.nv.info._Z11reduce_manyILj32EEvPdS0_iii,"",@"SHT_CUDA_INFO"
	.sectionflags	@""
	.align	4


	//----- nvinfo : EIATTR_CUDA_API_VERSION
	.align		4
        /*0000*/ 	.byte	0x04, 0x37
        /*0002*/ 	.short	(.L_167 - .L_166)
.L_166:
        /*0004*/ 	.word	0x00000082


	//----- nvinfo : EIATTR_KPARAM_INFO
	.align		4
.L_167:
        /*0008*/ 	.byte	0x04, 0x17
        /*000a*/ 	.short	(.L_169 - .L_168)
.L_168:
        /*000c*/ 	.word	0x00000000
        /*0010*/ 	.short	0x0004
        /*0012*/ 	.short	0x0018
        /*0014*/ 	.byte	0x00, 0xf0, 0x11, 0x00


	//----- nvinfo : EIATTR_KPARAM_INFO
	.align		4
.L_169:
        /*0018*/ 	.byte	0x04, 0x17
        /*001a*/ 	.short	(.L_171 - .L_170)
.L_170:
        /*001c*/ 	.word	0x00000000
        /*0020*/ 	.short	0x0003
        /*0022*/ 	.short	0x0014
        /*0024*/ 	.byte	0x00, 0xf0, 0x11, 0x00


	//----- nvinfo : EIATTR_KPARAM_INFO
	.align		4
.L_171:
        /*0028*/ 	.byte	0x04, 0x17
        /*002a*/ 	.short	(.L_173 - .L_172)
.L_172:
        /*002c*/ 	.word	0x00000000
        /*0030*/ 	.short	0x0002
        /*0032*/ 	.short	0x0010
        /*0034*/ 	.byte	0x00, 0xf0, 0x11, 0x00


	//----- nvinfo : EIATTR_KPARAM_INFO
	.align		4
.L_173:
        /*0038*/ 	.byte	0x04, 0x17
        /*003a*/ 	.short	(.L_175 - .L_174)
.L_174:
        /*003c*/ 	.word	0x00000000
        /*0040*/ 	.short	0x0001
        /*0042*/ 	.short	0x0008
        /*0044*/ 	.byte	0x00, 0xf5, 0x21, 0x00


	//----- nvinfo : EIATTR_KPARAM_INFO
	.align		4
.L_175:
        /*0048*/ 	.byte	0x04, 0x17
        /*004a*/ 	.short	(.L_177 - .L_176)
.L_176:
        /*004c*/ 	.word	0x00000000
        /*0050*/ 	.short	0x0000
        /*0052*/ 	.short	0x0000
        /*0054*/ 	.byte	0x00, 0xf5, 0x21, 0x00


	//----- nvinfo : EIATTR_SPARSE_MMA_MASK
	.align		4
.L_177:
        /*0058*/ 	.byte	0x03, 0x50
        /*005a*/ 	.short	0x0000


	//----- nvinfo : EIATTR_MAXREG_COUNT
	.align		4
        /*005c*/ 	.byte	0x03, 0x1b
        /*005e*/ 	.short	0x00ff


	//----- nvinfo : EIATTR_NUM_BARRIERS
	.align		4
        /*0060*/ 	.byte	0x02, 0x4c
        /*0062*/ 	.byte	0x01
	.zero		1


	//----- nvinfo : EIATTR_MERCURY_ISA_VERSION
	.align		4
        /*0064*/ 	.byte	0x03, 0x5f
        /*0066*/ 	.short	0x0101


	//----- nvinfo : EIATTR_VRC_CTA_INIT_COUNT
	.align		4
        /*0068*/ 	.byte	0x02, 0x4a
	.zero		1
	.zero		1


	//----- nvinfo : EIATTR_EXIT_INSTR_OFFSETS
	.align		4
        /*006c*/ 	.byte	0x04, 0x1c
        /*006e*/ 	.short	(.L_179 - .L_178)


	//   ....[0]....
.L_178:
        /*0070*/ 	.word	0x00000440


	//   ....[1]....
        /*0074*/ 	.word	0x00000640


	//   ....[2]....
        /*0078*/ 	.word	0x000006c0


	//----- nvinfo : EIATTR_CRS_STACK_SIZE
	.align		4
.L_179:
        /*007c*/ 	.byte	0x04, 0x1e
        /*007e*/ 	.short	(.L_181 - .L_180)
.L_180:
        /*0080*/ 	.word	0x00000000


	//----- nvinfo : EIATTR_CBANK_PARAM_SIZE
	.align		4
.L_181:
        /*0084*/ 	.byte	0x03, 0x19
        /*0086*/ 	.short	0x001c


	//----- nvinfo : EIATTR_PARAM_CBANK
	.align		4
        /*0088*/ 	.byte	0x04, 0x0a
        /*008a*/ 	.short	(.L_183 - .L_182)
	.align		4
.L_182:
        /*008c*/ 	.word	index@(.nv.constant0._Z11reduce_manyILj32EEvPdS0_iii)
        /*0090*/ 	.short	0x0380
        /*0092*/ 	.short	0x001c


	//----- nvinfo : EIATTR_SW_WAR
	.align		4
.L_183:
        /*0094*/ 	.byte	0x04, 0x36
        /*0096*/ 	.short	(.L_185 - .L_184)
.L_184:
        /*0098*/ 	.word	0x00000008
.L_185:


//--------------------- .nv.info._Z11reduce_manyILj64EEvPdS0_iii --------------------------
	.section	.nv.info._Z11reduce_manyILj64EEvPdS0_iii,"",@"SHT_CUDA_INFO"
	.sectionflags	@""
	.align	4


	//----- nvinfo : EIATTR_CUDA_API_VERSION
	.align		4
        /*0000*/ 	.byte	0x04, 0x37
        /*0002*/ 	.short	(.L_187 - .L_186)
.L_186:
        /*0004*/ 	.word	0x00000082


	//----- nvinfo : EIATTR_KPARAM_INFO
	.align		4
.L_187:
        /*0008*/ 	.byte	0x04, 0x17
        /*000a*/ 	.short	(.L_189 - .L_188)
.L_188:
        /*000c*/ 	.word	0x00000000
        /*0010*/ 	.short	0x0004
        /*0012*/ 	.short	0x0018
        /*0014*/ 	.byte	0x00, 0xf0, 0x11, 0x00


	//----- nvinfo : EIATTR_KPARAM_INFO
	.align		4
.L_189:
        /*0018*/ 	.byte	0x04, 0x17
        /*001a*/ 	.short	(.L_191 - .L_190)
.L_190:
        /*001c*/ 	.word	0x00000000
        /*0020*/ 	.short	0x0003
        /*0022*/ 	.short	0x0014
        /*0024*/ 	.byte	0x00, 0xf0, 0x11, 0x00


	//----- nvinfo : EIATTR_KPARAM_INFO
	.align		4
.L_191:
        /*0028*/ 	.byte	0x04, 0x17
        /*002a*/ 	.short	(.L_193 - .L_192)
.L_192:
        /*002c*/ 	.word	0x00000000
        /*0030*/ 	.short	0x0002
        /*0032*/ 	.short	0x0010
        /*0034*/ 	.byte	0x00, 0xf0, 0x11, 0x00


	//----- nvinfo : EIATTR_KPARAM_INFO
	.align		4
.L_193:
        /*0038*/ 	.byte	0x04, 0x17
        /*003a*/ 	.short	(.L_195 - .L_194)
.L_194:
        /*003c*/ 	.word	0x00000000
        /*0040*/ 	.short	0x0001
        /*0042*/ 	.short	0x0008
        /*0044*/ 	.byte	0x00, 0xf5, 0x21, 0x00


	//----- nvinfo : EIATTR_KPARAM_INFO
	.align		4
.L_195:
        /*0048*/ 	.byte	0x04, 0x17
        /*004a*/ 	.short	(.L_197 - .L_196)
.L_196:
        /*004c*/ 	.word	0x00000000
        /*0050*/ 	.short	0x0000
        /*0052*/ 	.short	0x0000
        /*0054*/ 	.byte	0x00, 0xf5, 0x21, 0x00


	//----- nvinfo : EIATTR_SPARSE_MMA_MASK
	.align		4
.L_197:
        /*0058*/ 	.byte	0x03, 0x50
        /*005a*/ 	.short	0x0000


	//----- nvinfo : EIATTR_MAXREG_COUNT
	.align		4
        /*005c*/ 	.byte	0x03, 0x1b
        /*005e*/ 	.short	0x00ff


	//----- nvinfo : EIATTR_NUM_BARRIERS
	.align		4
        /*0060*/ 	.byte	0x02, 0x4c
        /*0062*/ 	.byte	0x01
	.zero		1


	//----- nvinfo : EIATTR_MERCURY_ISA_VERSION
	.align		4
        /*0064*/ 	.byte	0x03, 0x5f
        /*0066*/ 	.short	0x0101


	//----- nvinfo : EIATTR_VRC_CTA_INIT_COUNT
	.align		4
        /*0068*/ 	.byte	0x02, 0x4a
	.zero		1
	.zero		1


	//----- nvinfo : EIATTR_EXIT_INSTR_OFFSETS
	.align		4
        /*006c*/ 	.byte	0x04, 0x1c
        /*006e*/ 	.short	(.L_199 - .L_198)


	//   ....[0]....
.L_198:
        /*0070*/ 	.word	0x00000440


	//   ....[1]....
        /*0074*/ 	.word	0x000006a0


	//   ....[2]....
        /*0078*/ 	.word	0x00000720


	//----- nvinfo : EIATTR_CRS_STACK_SIZE
	.align		4
.L_199:
        /*007c*/ 	.byte	0x04, 0x1e
        /*007e*/ 	.short	(.L_201 - .L_200)
.L_200:
        /*0080*/ 	.word	0x00000000


	//----- nvinfo : EIATTR_CBANK_PARAM_SIZE
	.align		4
.L_201:
        /*0084*/ 	.byte	0x03, 0x19
        /*0086*/ 	.short	0x001c


	//----- nvinfo : EIATTR_PARAM_CBANK
	.align		4
        /*0088*/ 	.byte	0x04, 0x0a
        /*008a*/ 	.short	(.L_203 - .L_202)
	.align		4
.L_202:
        /*008c*/ 	.word	index@(.nv.constant0._Z11reduce_manyILj64EEvPdS0_iii)
        /*0090*/ 	.short	0x0380
        /*0092*/ 	.short	0x001c


	//----- nvinfo : EIATTR_SW_WAR
	.align		4
.L_203:
        /*0094*/ 	.byte	0x04, 0x36
        /*0096*/ 	.short	(.L_205 - .L_204)
.L_204:
        /*0098*/ 	.word	0x00000008
.L_205:


//--------------------- .nv.info._Z11reduce_manyILj128EEvPdS0_iii --------------------------
	.section	.nv.info._Z11reduce_manyILj128EEvPdS0_iii,"",@"SHT_CUDA_INFO"
	.sectionflags	@""
	.align	4


	//----- nvinfo : EIATTR_CUDA_API_VERSION
	.align		4
        /*0000*/ 	.byte	0x04, 0x37
        /*0002*/ 	.short	(.L_207 - .L_206)
.L_206:
        /*0004*/ 	.word	0x00000082


	//----- nvinfo : EIATTR_KPARAM_INFO
	.align		4
.L_207:
        /*0008*/ 	.byte	0x04, 0x17
        /*000a*/ 	.short	(.L_209 - .L_208)
.L_208:
        /*000c*/ 	.word	0x00000000
        /*0010*/ 	.short	0x0004
        /*0012*/ 	.short	0x0018
        /*0014*/ 	.byte	0x00, 0xf0, 0x11, 0x00


	//----- nvinfo : EIATTR_KPARAM_INFO
	.align		4
.L_209:
        /*0018*/ 	.byte	0x04, 0x17
        /*001a*/ 	.short	(.L_211 - .L_210)
.L_210:
        /*001c*/ 	.word	0x00000000
        /*0020*/ 	.short	0x0003
        /*0022*/ 	.short	0x0014
        /*0024*/ 	.byte	0x00, 0xf0, 0x11, 0x00


	//----- nvinfo : EIATTR_KPARAM_INFO
	.align		4
.L_211:
        /*0028*/ 	.byte	0x04, 0x17
        /*002a*/ 	.short	(.L_213 - .L_212)
.L_212:
        /*002c*/ 	.word	0x00000000
        /*0030*/ 	.short	0x0002
        /*0032*/ 	.short	0x0010
        /*0034*/ 	.byte	0x00, 0xf0, 0x11, 0x00


	//----- nvinfo : EIATTR_KPARAM_INFO
	.align		4
.L_213:
        /*0038*/ 	.byte	0x04, 0x17
        /*003a*/ 	.short	(.L_215 - .L_214)
.L_214:
        /*003c*/ 	.word	0x00000000
        /*0040*/ 	.short	0x0001
        /*0042*/ 	.short	0x0008
        /*0044*/ 	.byte	0x00, 0xf5, 0x21, 0x00


	//----- nvinfo : EIATTR_KPARAM_INFO
	.align		4
.L_215:
        /*0048*/ 	.byte	0x04, 0x17
        /*004a*/ 	.short	(.L_217 - .L_216)
.L_216:
        /*004c*/ 	.word	0x00000000
        /*0050*/ 	.short	0x0000
        /*0052*/ 	.short	0x0000
        /*0054*/ 	.byte	0x00, 0xf5, 0x21, 0x00


	//----- nvinfo : EIATTR_SPARSE_MMA_MASK
	.align		4
.L_217:
        /*0058*/ 	.byte	0x03, 0x50
        /*005a*/ 	.short	0x0000


	//----- nvinfo : EIATTR_MAXREG_COUNT
	.align		4
        /*005c*/ 	.byte	0x03, 0x1b
        /*005e*/ 	.short	0x00ff


	//----- nvinfo : EIATTR_NUM_BARRIERS
	.align		4
        /*0060*/ 	.byte	0x02, 0x4c
        /*0062*/ 	.byte	0x01
	.zero		1


	//----- nvinfo : EIATTR_MERCURY_ISA_VERSION
	.align		4
        /*0064*/ 	.byte	0x03, 0x5f
        /*0066*/ 	.short	0x0101


	//----- nvinfo : EIATTR_VRC_CTA_INIT_COUNT
	.align		4
        /*0068*/ 	.byte	0x02, 0x4a
	.zero		1
	.zero		1


	//----- nvinfo : EIATTR_EXIT_INSTR_OFFSETS
	.align		4
        /*006c*/ 	.byte	0x04, 0x1c
        /*006e*/ 	.short	(.L_219 - .L_218)


	//   ....[0]....
.L_218:
        /*0070*/ 	.word	0x000004c0


	//   ....[1]....
        /*0074*/ 	.word	0x00000720


	//   ....[2]....
        /*0078*/ 	.word	0x000007a0


	//----- nvinfo : EIATTR_CRS_STACK_SIZE
	.align		4
.L_219:
        /*007c*/ 	.byte	0x04, 0x1e
        /*007e*/ 	.short	(.L_221 - .L_220)
.L_220:
        /*0080*/ 	.word	0x00000000


	//----- nvinfo : EIATTR_CBANK_PARAM_SIZE
	.align		4
.L_221:
        /*0084*/ 	.byte	0x03, 0x19
        /*0086*/ 	.short	0x001c


	//----- nvinfo : EIATTR_PARAM_CBANK
	.align		4
        /*0088*/ 	.byte	0x04, 0x0a
        /*008a*/ 	.short	(.L_223 - .L_222)
	.align		4
.L_222:
        /*008c*/ 	.word	index@(.nv.constant0._Z11reduce_manyILj128EEvPdS0_iii)
        /*0090*/ 	.short	0x0380
        /*0092*/ 	.short	0x001c


	//----- nvinfo : EIATTR_SW_WAR
	.align		4
.L_223:
        /*0094*/ 	.byte	0x04, 0x36
        /*0096*/ 	.short	(.L_225 - .L_224)
.L_224:
        /*0098*/ 	.word	0x00000008
.L_225:


//--------------------- .nv.info._Z11reduce_manyILj256EEvPdS0_iii --------------------------
	.section	.nv.info._Z11reduce_manyILj256EEvPdS0_iii,"",@"SHT_CUDA_INFO"
	.sectionflags	@""
	.align	4


	//----- nvinfo : EIATTR_CUDA_API_VERSION
	.align		4
        /*0000*/ 	.byte	0x04, 0x37
        /*0002*/ 	.short	(.L_227 - .L_226)
.L_226:
        /*0004*/ 	.word	0x00000082


	//----- nvinfo : EIATTR_KPARAM_INFO
	.align		4
.L_227:
        /*0008*/ 	.byte	0x04, 0x17
        /*000a*/ 	.short	(.L_229 - .L_228)
.L_228:
        /*000c*/ 	.word	0x00000000
        /*0010*/ 	.short	0x0004
        /*0012*/ 	.short	0x0018
        /*0014*/ 	.byte	0x00, 0xf0, 0x11, 0x00


	//----- nvinfo : EIATTR_KPARAM_INFO
	.align		4
.L_229:
        /*0018*/ 	.byte	0x04, 0x17
        /*001a*/ 	.short	(.L_231 - .L_230)
.L_230:
        /*001c*/ 	.word	0x00000000
        /*0020*/ 	.short	0x0003
        /*0022*/ 	.short	0x0014
        /*0024*/ 	.byte	0x00, 0xf0, 0x11, 0x00


	//----- nvinfo : EIATTR_KPARAM_INFO
	.align		4
.L_231:
        /*0028*/ 	.byte	0x04, 0x17
        /*002a*/ 	.short	(.L_233 - .L_232)
.L_232:
        /*002c*/ 	.word	0x00000000
        /*0030*/ 	.short	0x0002
        /*0032*/ 	.short	0x0010
        /*0034*/ 	.byte	0x00, 0xf0, 0x11, 0x00


	//----- nvinfo : EIATTR_KPARAM_INFO
	.align		4
.L_233:
        /*0038*/ 	.byte	0x04, 0x17
        /*003a*/ 	.short	(.L_235 - .L_234)
.L_234:
        /*003c*/ 	.word	0x00000000
        /*0040*/ 	.short	0x0001
        /*0042*/ 	.short	0x0008
        /*0044*/ 	.byte	0x00, 0xf5, 0x21, 0x00


	//----- nvinfo : EIATTR_KPARAM_INFO
	.align		4
.L_235:
        /*0048*/ 	.byte	0x04, 0x17
        /*004a*/ 	.short	(.L_237 - .L_236)
.L_236:
        /*004c*/ 	.word	0x00000000
        /*0050*/ 	.short	0x0000
        /*0052*/ 	.short	0x0000
        /*0054*/ 	.byte	0x00, 0xf5, 0x21, 0x00


	//----- nvinfo : EIATTR_SPARSE_MMA_MASK
	.align		4
.L_237:
        /*0058*/ 	.byte	0x03, 0x50
        /*005a*/ 	.short	0x0000


	//----- nvinfo : EIATTR_MAXREG_COUNT
	.align		4
        /*005c*/ 	.byte	0x03, 0x1b
        /*005e*/ 	.short	0x00ff


	//----- nvinfo : EIATTR_NUM_BARRIERS
	.align		4
        /*0060*/ 	.byte	0x02, 0x4c
        /*0062*/ 	.byte	0x01
	.zero		1


	//----- nvinfo : EIATTR_MERCURY_ISA_VERSION
	.align		4
        /*0064*/ 	.byte	0x03, 0x5f
        /*0066*/ 	.short	0x0101


	//----- nvinfo : EIATTR_VRC_CTA_INIT_COUNT
	.align		4
        /*0068*/ 	.byte	0x02, 0x4a
	.zero		1
	.zero		1


	//----- nvinfo : EIATTR_EXIT_INSTR_OFFSETS
	.align		4
        /*006c*/ 	.byte	0x04, 0x1c
        /*006e*/ 	.short	(.L_239 - .L_238)


	//   ....[0]....
.L_238:
        /*0070*/ 	.word	0x00000540


	//   ....[1]....
        /*0074*/ 	.word	0x000007a0


	//   ....[2]....
        /*0078*/ 	.word	0x00000820


	//----- nvinfo : EIATTR_CRS_STACK_SIZE
	.align		4
.L_239:
        /*007c*/ 	.byte	0x04, 0x1e
        /*007e*/ 	.short	(.L_241 - .L_240)
.L_240:
        /*0080*/ 	.word	0x00000000


	//----- nvinfo : EIATTR_CBANK_PARAM_SIZE
	.align		4
.L_241:
        /*0084*/ 	.byte	0x03, 0x19
        /*0086*/ 	.short	0x001c


	//----- nvinfo : EIATTR_PARAM_CBANK
	.align		4
        /*0088*/ 	.byte	0x04, 0x0a
        /*008a*/ 	.short	(.L_243 - .L_242)
	.align		4
.L_242:
        /*008c*/ 	.word	index@(.nv.constant0._Z11reduce_manyILj256EEvPdS0_iii)
        /*0090*/ 	.short	0x0380
        /*0092*/ 	.short	0x001c


	//----- nvinfo : EIATTR_SW_WAR
	.align		4
.L_243:
        /*0094*/ 	.byte	0x04, 0x36
        /*0096*/ 	.short	(.L_245 - .L_244)
.L_244:
        /*0098*/ 	.word	0x00000008
.L_245:


//--------------------- .nv.info._Z11reduce_manyILj512EEvPdS0_iii --------------------------
	.section	.nv.info._Z11reduce_manyILj512EEvPdS0_iii,"",@"SHT_CUDA_INFO"
	.sectionflags	@""
	.align	4


	//----- nvinfo : EIATTR_CUDA_API_VERSION
	.align		4
        /*0000*/ 	.byte	0x04, 0x37
        /*0002*/ 	.short	(.L_247 - .L_246)
.L_246:
        /*0004*/ 	.word	0x00000082


	//----- nvinfo : EIATTR_KPARAM_INFO
	.align		4
.L_247:
        /*0008*/ 	.byte	0x04, 0x17
        /*000a*/ 	.short	(.L_249 - .L_248)
.L_248:
        /*000c*/ 	.word	0x00000000
        /*0010*/ 	.short	0x0004
        /*0012*/ 	.short	0x0018
        /*0014*/ 	.byte	0x00, 0xf0, 0x11, 0x00


	//----- nvinfo : EIATTR_KPARAM_INFO
	.align		4
.L_249:
        /*0018*/ 	.byte	0x04, 0x17
        /*001a*/ 	.short	(.L_251 - .L_250)
.L_250:
        /*001c*/ 	.word	0x00000000
        /*0020*/ 	.short	0x0003
        /*0022*/ 	.short	0x0014
        /*0024*/ 	.byte	0x00, 0xf0, 0x11, 0x00


	//----- nvinfo : EIATTR_KPARAM_INFO
	.align		4
.L_251:
        /*0028*/ 	.byte	0x04, 0x17
        /*002a*/ 	.short	(.L_253 - .L_252)
.L_252:
        /*002c*/ 	.word	0x00000000
        /*0030*/ 	.short	0x0002
        /*0032*/ 	.short	0x0010
        /*0034*/ 	.byte	0x00, 0xf0, 0x11, 0x00


	//----- nvinfo : EIATTR_KPARAM_INFO
	.align		4
.L_253:
        /*0038*/ 	.byte	0x04, 0x17
        /*003a*/ 	.short	(.L_255 - .L_254)
.L_254:
        /*003c*/ 	.word	0x00000000
        /*0040*/ 	.short	0x0001
        /*0042*/ 	.short	0x0008
        /*0044*/ 	.byte	0x00, 0xf5, 0x21, 0x00


	//----- nvinfo : EIATTR_KPARAM_INFO
	.align		4
.L_255:
        /*0048*/ 	.byte	0x04, 0x17
        /*004a*/ 	.short	(.L_257 - .L_256)
.L_256:
        /*004c*/ 	.word	0x00000000
        /*0050*/ 	.short	0x0000
        /*0052*/ 	.short	0x0000
        /*0054*/ 	.byte	0x00, 0xf5, 0x21, 0x00


	//----- nvinfo : EIATTR_SPARSE_MMA_MASK
	.align		4
.L_257:
        /*0058*/ 	.byte	0x03, 0x50
        /*005a*/ 	.short	0x0000


	//----- nvinfo : EIATTR_MAXREG_COUNT
	.align		4
        /*005c*/ 	.byte	0x03, 0x1b
        /*005e*/ 	.short	0x00ff


	//----- nvinfo : EIATTR_NUM_BARRIERS
	.align		4
        /*0060*/ 	.byte	0x02, 0x4c
        /*0062*/ 	.byte	0x01
	.zero		1


	//----- nvinfo : EIATTR_MERCURY_ISA_VERSION
	.align		4
        /*0064*/ 	.byte	0x03, 0x5f
        /*0066*/ 	.short	0x0101


	//----- nvinfo : EIATTR_VRC_CTA_INIT_COUNT
	.align		4
        /*0068*/ 	.byte	0x02, 0x4a
	.zero		1
	.zero		1


	//----- nvinfo : EIATTR_EXIT_INSTR_OFFSETS
	.align		4
        /*006c*/ 	.byte	0x04, 0x1c
        /*006e*/ 	.short	(.L_259 - .L_258)


	//   ....[0]....
.L_258:
        /*0070*/ 	.word	0x000005c0


	//   ....[1]....
        /*0074*/ 	.word	0x00000820


	//   ....[2]....
        /*0078*/ 	.word	0x000008a0


	//----- nvinfo : EIATTR_CRS_STACK_SIZE
	.align		4
.L_259:
        /*007c*/ 	.byte	0x04, 0x1e
        /*007e*/ 	.short	(.L_261 - .L_260)
.L_260:
        /*0080*/ 	.word	0x00000000


	//----- nvinfo : EIATTR_CBANK_PARAM_SIZE
	.align		4
.L_261:
        /*0084*/ 	.byte	0x03, 0x19
        /*0086*/ 	.short	0x001c


	//----- nvinfo : EIATTR_PARAM_CBANK
	.align		4
        /*0088*/ 	.byte	0x04, 0x0a
        /*008a*/ 	.short	(.L_263 - .L_262)
	.align		4
.L_262:
        /*008c*/ 	.word	index@(.nv.constant0._Z11reduce_manyILj512EEvPdS0_iii)
        /*0090*/ 	.short	0x0380
        /*0092*/ 	.short	0x001c


	//----- nvinfo : EIATTR_SW_WAR
	.align		4
.L_263:
        /*0094*/ 	.byte	0x04, 0x36
        /*0096*/ 	.short	(.L_265 - .L_264)
.L_264:
        /*0098*/ 	.word	0x00000008
.L_265:


//--------------------- .nv.info._Z11reduce_manyILj1024EEvPdS0_iii --------------------------
	.section	.nv.info._Z11reduce_manyILj1024EEvPdS0_iii,"",@"SHT_CUDA_INFO"
	.sectionflags	@""
	.align	4


	//----- nvinfo : EIATTR_CUDA_API_VERSION
	.align		4
        /*0000*/ 	.byte	0x04, 0x37
        /*0002*/ 	.short	(.L_267 - .L_266)
.L_266:
        /*0004*/ 	.word	0x00000082


	//----- nvinfo : EIATTR_KPARAM_INFO
	.align		4
.L_267:
        /*0008*/ 	.byte	0x04, 0x17
        /*000a*/ 	.short	(.L_269 - .L_268)
.L_268:
        /*000c*/ 	.word	0x00000000
        /*0010*/ 	.short	0x0004
        /*0012*/ 	.short	0x0018
        /*0014*/ 	.byte	0x00, 0xf0, 0x11, 0x00


	//----- nvinfo : EIATTR_KPARAM_INFO
	.align		4
.L_269:
        /*0018*/ 	.byte	0x04, 0x17
        /*001a*/ 	.short	(.L_271 - .L_270)
.L_270:
        /*001c*/ 	.word	0x00000000
        /*0020*/ 	.short	0x0003
        /*0022*/ 	.short	0x0014
        /*0024*/ 	.byte	0x00, 0xf0, 0x11, 0x00


	//----- nvinfo : EIATTR_KPARAM_INFO
	.align		4
.L_271:
        /*0028*/ 	.byte	0x04, 0x17
        /*002a*/ 	.short	(.L_273 - .L_272)
.L_272:
        /*002c*/ 	.word	0x00000000
        /*0030*/ 	.short	0x0002
        /*0032*/ 	.short	0x0010
        /*0034*/ 	.byte	0x00, 0xf0, 0x11, 0x00


	//----- nvinfo : EIATTR_KPARAM_INFO
	.align		4
.L_273:
        /*0038*/ 	.byte	0x04, 0x17
        /*003a*/ 	.short	(.L_275 - .L_274)
.L_274:
        /*003c*/ 	.word	0x00000000
        /*0040*/ 	.short	0x0001
        /*0042*/ 	.short	0x0008
        /*0044*/ 	.byte	0x00, 0xf5, 0x21, 0x00


	//----- nvinfo : EIATTR_KPARAM_INFO
	.align		4
.L_275:
        /*0048*/ 	.byte	0x04, 0x17
        /*004a*/ 	.short	(.L_277 - .L_276)
.L_276:
        /*004c*/ 	.word	0x00000000
        /*0050*/ 	.short	0x0000
        /*0052*/ 	.short	0x0000
        /*0054*/ 	.byte	0x00, 0xf5, 0x21, 0x00


	//----- nvinfo : EIATTR_SPARSE_MMA_MASK
	.align		4
.L_277:
        /*0058*/ 	.byte	0x03, 0x50
        /*005a*/ 	.short	0x0000


	//----- nvinfo : EIATTR_MAXREG_COUNT
	.align		4
        /*005c*/ 	.byte	0x03, 0x1b
        /*005e*/ 	.short	0x00ff


	//----- nvinfo : EIATTR_NUM_BARRIERS
	.align		4
        /*0060*/ 	.byte	0x02, 0x4c
        /*0062*/ 	.byte	0x01
	.zero		1


	//----- nvinfo : EIATTR_MERCURY_ISA_VERSION
	.align		4
        /*0064*/ 	.byte	0x03, 0x5f
        /*0066*/ 	.short	0x0101


	//----- nvinfo : EIATTR_VRC_CTA_INIT_COUNT
	.align		4
        /*0068*/ 	.byte	0x02, 0x4a
	.zero		1
	.zero		1


	//----- nvinfo : EIATTR_EXIT_INSTR_OFFSETS
	.align		4
        /*006c*/ 	.byte	0x04, 0x1c
        /*006e*/ 	.short	(.L_279 - .L_278)


	//   ....[0]....
.L_278:
        /*0070*/ 	.word	0x000005c0


	//   ....[1]....
        /*0074*/ 	.word	0x00000820


	//   ....[2]....
        /*0078*/ 	.word	0x000008a0


	//----- nvinfo : EIATTR_CRS_STACK_SIZE
	.align		4
.L_279:
        /*007c*/ 	.byte	0x04, 0x1e
        /*007e*/ 	.short	(.L_281 - .L_280)
.L_280:
        /*0080*/ 	.word	0x00000000


	//----- nvinfo : EIATTR_CBANK_PARAM_SIZE
	.align		4
.L_281:
        /*0084*/ 	.byte	0x03, 0x19
        /*0086*/ 	.short	0x001c


	//----- nvinfo : EIATTR_PARAM_CBANK
	.align		4
        /*0088*/ 	.byte	0x04, 0x0a
        /*008a*/ 	.short	(.L_283 - .L_282)
	.align		4
.L_282:
        /*008c*/ 	.word	index@(.nv.constant0._Z11reduce_manyILj1024EEvPdS0_iii)
        /*0090*/ 	.short	0x0380
        /*0092*/ 	.short	0x001c


	//----- nvinfo : EIATTR_SW_WAR
	.align		4
.L_283:
        /*0094*/ 	.byte	0x04, 0x36
        /*0096*/ 	.short	(.L_285 - .L_284)
.L_284:
        /*0098*/ 	.word	0x00000008
.L_285:


//--------------------- .nv.callgraph             --------------------------
	.section	.nv.callgraph,"",@"SHT_CUDA_CALLGRAPH"
	.align	4
	.sectionentsize	8
	.align		4
        /*0000*/ 	.word	0x00000000
	.align		4
        /*0004*/ 	.word	0xffffffff
	.align		4
        /*0008*/ 	.word	0x00000000
	.align		4
        /*000c*/ 	.word	0xfffffffe
	.align		4
        /*0010*/ 	.word	0x00000000
	.align		4
        /*0014*/ 	.word	0xfffffffd
	.align		4
        /*0018*/ 	.word	0x00000000
	.align		4
        /*001c*/ 	.word	0xfffffffc


//--------------------- .text._Z11reduce_manyILj1EEvPdS0_iii --------------------------
	.section	.text._Z11reduce_manyILj1EEvPdS0_iii,"ax",@progbits
	.align	128
        .global         _Z11reduce_manyILj1EEvPdS0_iii
        .type           _Z11reduce_manyILj1EEvPdS0_iii,@function
        .size           _Z11reduce_manyILj1EEvPdS0_iii,(.L_x_55 - _Z11reduce_manyILj1EEvPdS0_iii)
        .other          _Z11reduce_manyILj1EEvPdS0_iii,@"STO_CUDA_ENTRY STV_DEFAULT"
_Z11reduce_manyILj1EEvPdS0_iii:
.text._Z11reduce_manyILj1EEvPdS0_iii:
[----:B------:R-:W-:Y:S01]  /*0000*/  LDC R1, c[0x0][0x37c] ;  /* 0x0000df00ff017b82 */ /* 0x000fe20000000800 */
[----:B------:R-:W0:Y:S07]  /*0010*/  S2R R4, SR_TID.X ;  /* 0x0000000000047919 */ /* 0x000e2e0000002100 */
[----:B------:R-:W1:Y:S01]  /*0020*/  S2UR UR5, SR_CgaCtaId ;  /* 0x00000000000579c3 */ /* 0x000e620000008800 */
[----:B------:R-:W-:Y:S01]  /*0030*/  UMOV UR4, 0x400 ;  /* 0x0000040000047882 */ /* 0x000fe20000000000 */
[----:B------:R-:W2:Y:S01]  /*0040*/  LDCU.64 UR6, c[0x0][0x358] ;  /* 0x00006b00ff0677ac */ /* 0x000ea20008000a00 */
[----:B------:R-:W3:Y:S01]  /*0050*/  S2R R0, SR_CTAID.X ;  /* 0x0000000000007919 */ /* 0x000ee20000002500 */
[----:B-1----:R-:W-:Y:S01]  /*0060*/  ULEA UR4, UR5, UR4, 0x18 ;  /* 0x0000000405047291 */ /* 0x002fe2000f8ec0ff */
[----:B------:R-:W1:Y:S05]  /*0070*/  LDCU UR5, c[0x0][0x390] ;  /* 0x00007200ff0577ac */ /* 0x000e6a0008000800 */
[----:B0-----:R-:W-:-:S05]  /*0080*/  LEA R5, R4, UR4, 0x3 ;  /* 0x0000000404057c11 */ /* 0x001fca000f8e18ff */
[----:B------:R0:W-:Y:S01]  /*0090*/  STS.64 [R5], RZ ;  /* 0x000000ff05007388 */ /* 0x0001e20000000a00 */
[----:B-1----:R-:W-:-:S09]  /*00a0*/  UISETP.GE.AND UP0, UPT, UR5, 0x1, UPT ;  /* 0x000000010500788c */ /* 0x002fd2000bf06270 */
[----:B0-23--:R-:W-:Y:S05]  /*00b0*/  BRA.U !UP0, `(.L_x_0) ;  /* 0x0000000108bc7547 */ /* 0x00dfea000b800000 */
[----:B------:R-:W0:Y:S01]  /*00c0*/  LDCU UR9, c[0x0][0x394] ;  /* 0x00007280ff0977ac */ /* 0x000e220008000800 */
[----:B------:R-:W1:Y:S01]  /*00d0*/  LDCU UR8, c[0x0][0x360] ;  /* 0x00006c00ff0877ac */ /* 0x000e620008000800 */
[----:B------:R-:W2:Y:S01]  /*00e0*/  LDCU UR10, c[0x0][0x398] ;  /* 0x00007300ff0a77ac */ /* 0x000ea20008000800 */
[----:B------:R-:W3:Y:S01]  /*00f0*/  LDCU UR11, c[0x0][0x390] ;  /* 0x00007200ff0b77ac */ /* 0x000ee20008000800 */
[----:B0-----:R-:W0:Y:S01]  /*0100*/  I2F.U32.RP R6, UR9 ;  /* 0x0000000900067d06 */ /* 0x001e220008209000 */
[----:B------:R-:W-:Y:S01]  /*0110*/  ISETP.NE.U32.AND P2, PT, RZ, UR9, PT ;  /* 0x00000009ff007c0c */ /* 0x000fe2000bf45070 */
[----:B-1----:R-:W-:-:S04]  /*0120*/  UIADD3 UR4, UPT, UPT, -UR8, URZ, URZ ;  /* 0x000000ff08047290 */ /* 0x002fc8000fffe1ff */
[----:B--2---:R-:W-:Y:S01]  /*0130*/  UIMAD UR4, UR4, UR10, UR5 ;  /* 0x0000000a040472a4 */ /* 0x004fe2000f8e0205 */
[----:B------:R-:W1:Y:S01]  /*0140*/  LDCU UR5, c[0x0][0x394] ;  /* 0x00007280ff0577ac */ /* 0x000e620008000800 */
[----:B0-----:R-:W0:Y:S02]  /*0150*/  MUFU.RCP R6, R6 ;  /* 0x0000000600067308 */ /* 0x001e240000001000 */
[----:B0-----:R-:W-:-:S06]  /*0160*/  IADD3 R2, PT, PT, R6, 0xffffffe, RZ ;  /* 0x0ffffffe06027810 */ /* 0x001fcc0007ffe0ff */
[----:B------:R0:W2:Y:S02]  /*0170*/  F2I.FTZ.U32.TRUNC.NTZ R3, R2 ;  /* 0x0000000200037305 */ /* 0x0000a4000021f000 */
[----:B0-----:R-:W-:Y:S01]  /*0180*/  IMAD.MOV.U32 R2, RZ, RZ, RZ ;  /* 0x000000ffff027224 */ /* 0x001fe200078e00ff */
[----:B--2---:R-:W-:-:S05]  /*0190*/  IADD3 R7, PT, PT, RZ, -R3, RZ ;  /* 0x80000003ff077210 */ /* 0x004fca0007ffe0ff */
[----:B------:R-:W-:-:S04]  /*01a0*/  IMAD R7, R7, UR9, RZ ;  /* 0x0000000907077c24 */ /* 0x000fc8000f8e02ff */
[----:B------:R-:W-:-:S06]  /*01b0*/  IMAD.HI.U32 R3, R3, R7, R2 ;  /* 0x0000000703037227 */ /* 0x000fcc00078e0002 */
[----:B------:R-:W-:-:S05]  /*01c0*/  IMAD.HI.U32 R7, R3, R0, RZ ;  /* 0x0000000003077227 */ /* 0x000fca00078e00ff */
[----:B------:R-:W-:-:S05]  /*01d0*/  IADD3 R3, PT, PT, -R7, RZ, RZ ;  /* 0x000000ff07037210 */ /* 0x000fca0007ffe1ff */
[----:B------:R-:W-:-:S05]  /*01e0*/  IMAD R3, R3, UR9, R0 ;  /* 0x0000000903037c24 */ /* 0x000fca000f8e0200 */
[----:B------:R-:W-:-:S13]  /*01f0*/  ISETP.GE.U32.AND P0, PT, R3, UR9, PT ;  /* 0x0000000903007c0c */ /* 0x000fda000bf06070 */
[----:B------:R-:W-:Y:S01]  /*0200*/  @P0 VIADD R3, R3, -UR9 ;  /* 0x8000000903030c36 */ /* 0x000fe20008000000 */
[----:B------:R-:W-:-:S04]  /*0210*/  @P0 IADD3 R7, PT, PT, R7, 0x1, RZ ;  /* 0x0000000107070810 */ /* 0x000fc80007ffe0ff */
[----:B------:R-:W-:Y:S02]  /*0220*/  ISETP.GE.U32.AND P1, PT, R3, UR9, PT ;  /* 0x0000000903007c0c */ /* 0x000fe4000bf26070 */
[----:B------:R-:W0:Y:S11]  /*0230*/  LDC.64 R2, c[0x0][0x380] ;  /* 0x0000e000ff027b82 */ /* 0x000e360000000a00 */
[----:B------:R-:W-:-:S02]  /*0240*/  @P1 IADD3 R7, PT, PT, R7, 0x1, RZ ;  /* 0x0000000107071810 */ /* 0x000fc40007ffe0ff */
[----:B------:R-:W-:-:S05]  /*0250*/  @!P2 LOP3.LUT R7, RZ, UR9, RZ, 0x33, !PT ;  /* 0x00000009ff07ac12 */ /* 0x000fca000f8e33ff */
[----:B------:R-:W-:Y:S02]  /*0260*/  IMAD.MOV R9, RZ, RZ, -R7 ;  /* 0x000000ffff097224 */ /* 0x000fe400078e0a07 */
[----:B------:R-:W-:Y:S01]  /*0270*/  IMAD R6, R7, UR4, R4 ;  /* 0x0000000407067c24 */ /* 0x000fe2000f8e0204 */
[----:B------:R-:W-:Y:S01]  /*0280*/  UMOV UR4, URZ ;  /* 0x000000ff00047c82 */ /* 0x000fe20008000000 */
[----:B------:R-:W-:-:S04]  /*0290*/  IMAD R8, R9, UR9, R0 ;  /* 0x0000000909087c24 */ /* 0x000fc8000f8e0200 */
[----:B------:R-:W-:Y:S02]  /*02a0*/  IMAD R7, R7, UR10, R8 ;  /* 0x0000000a07077c24 */ /* 0x000fe4000f8e0208 */
[----:B------:R-:W-:Y:S02]  /*02b0*/  IMAD R11, R8, UR8, R4 ;  /* 0x00000008080b7c24 */ /* 0x000fe4000f8e0204 */
[----:B------:R-:W-:Y:S01]  /*02c0*/  IMAD R10, R7, UR8, R6 ;  /* 0x00000008070a7c24 */ /* 0x000fe2000f8e0206 */
[----:B-1-3--:R-:W-:-:S07]  /*02d0*/  CS2R R6, SRZ ;  /* 0x0000000000067805 */ /* 0x00afce000001ff00 */
.L_x_3:
[----:B------:R-:W-:Y:S01]  /*02e0*/  IADD3 R8, PT, PT, R11, UR4, RZ ;  /* 0x000000040b087c10 */ /* 0x000fe2000fffe0ff */
[----:B------:R-:W-:Y:S03]  /*02f0*/  BSSY.RECONVERGENT B0, `(.L_x_1) ;  /* 0x0000008000007945 */ /* 0x000fe60003800200 */
[----:B------:R-:W-:-:S13]  /*0300*/  ISETP.GE.AND P0, PT, R8, UR11, PT ;  /* 0x0000000b08007c0c */ /* 0x000fda000bf06270 */
[----:B-1----:R-:W-:Y:S05]  /*0310*/  @P0 BRA `(.L_x_2) ;  /* 0x0000000000140947 */ /* 0x002fea0003800000 */
[----:B------:R-:W-:-:S05]  /*0320*/  IADD3 R9, PT, PT, R10, UR4, RZ ;  /* 0x000000040a097c10 */ /* 0x000fca000fffe0ff */
[----:B0-----:R-:W-:-:S06]  /*0330*/  IMAD.WIDE R8, R9, 0x8, R2 ;  /* 0x0000000809087825 */ /* 0x001fcc00078e0202 */
[----:B------:R-:W2:Y:S02]  /*0340*/  LDG.E.64 R8, desc[UR6][R8.64] ;  /* 0x0000000608087981 */ /* 0x000ea4000c1e1b00 */
[----:B--2---:R-:W-:-:S07]  /*0350*/  DADD R6, R6, R8 ;  /* 0x0000000006067229 */ /* 0x004fce0000000008 */
[----:B------:R1:W-:Y:S04]  /*0360*/  STS.64 [R5], R6 ;  /* 0x0000000605007388 */ /* 0x0003e80000000a00 */
.L_x_2:
[----:B------:R-:W-:Y:S05]  /*0370*/  BSYNC.RECONVERGENT B0 ;  /* 0x0000000000007941 */ /* 0x000fea0003800200 */
.L_x_1:
[----:B------:R-:W-:-:S04]  /*0380*/  UIADD3 UR4, UPT, UPT, UR4, UR5, URZ ;  /* 0x0000000504047290 */ /* 0x000fc8000fffe0ff */
[----:B------:R-:W-:-:S09]  /*0390*/  UISETP.GE.AND UP0, UPT, UR4, UR11, UPT ;  /* 0x0000000b0400728c */ /* 0x000fd2000bf06270 */
[----:B------:R-:W-:Y:S05]  /*03a0*/  BRA.U !UP0, `(.L_x_3) ;  /* 0xfffffffd08cc7547 */ /* 0x000fea000b83ffff */
.L_x_0:
[----:B------:R-:W-:Y:S01]  /*03b0*/  BAR.SYNC.DEFER_BLOCKING 0x0 ;  /* 0x0000000000007b1d */ /* 0x000fe20000010000 */
[----:B------:R-:W-:-:S13]  /*03c0*/  ISETP.NE.AND P0, PT, R4, RZ, PT ;  /* 0x000000ff0400720c */ /* 0x000fda0003f05270 */
[----:B------:R-:W-:Y:S05]  /*03d0*/  @P0 EXIT ;  /* 0x000000000000094d */ /* 0x000fea0003800000 */
[----:B------:R-:W2:Y:S01]  /*03e0*/  S2UR UR5, SR_CgaCtaId ;  /* 0x00000000000579c3 */ /* 0x000ea20000008800 */
[----:B------:R-:W-:-:S07]  /*03f0*/  UMOV UR4, 0x400 ;  /* 0x0000040000047882 */ /* 0x000fce0000000000 */
[----:B-1----:R-:W1:Y:S01]  /*0400*/  LDC.64 R4, c[0x0][0x388] ;  /* 0x0000e200ff047b82 */ /* 0x002e620000000a00 */
[----:B--2---:R-:W-:Y:S01]  /*0410*/  ULEA UR4, UR5, UR4, 0x18 ;  /* 0x0000000405047291 */ /* 0x004fe2000f8ec0ff */
[----:B-1----:R-:W-:-:S08]  /*0420*/  IMAD.WIDE.U32 R4, R0, 0x8, R4 ;  /* 0x0000000800047825 */ /* 0x002fd000078e0004 */
[----:B0-----:R-:W0:Y:S04]  /*0430*/  LDS.64 R2, [UR4] ;  /* 0x00000004ff027984 */ /* 0x001e280008000a00 */
[----:B0-----:R-:W-:Y:S01]  /*0440*/  STG.E.64 desc[UR6][R4.64], R2 ;  /* 0x0000000204007986 */ /* 0x001fe2000c101b06 */
[----:B------:R-:W-:Y:S05]  /*0450*/  EXIT ;  /* 0x000000000000794d */ /* 0x000fea0003800000 */
.L_x_4:
[----:B------:R-:W-:-:S00]  /*0460*/  BRA `(.L_x_4) ;  /* 0xfffffffc00fc7947 */ /* 0x000fc0000383ffff */
[----:B------:R-:W-:-:S00]  /*0470*/  NOP ;  /* 0x0000000000007918 */ /* 0x000fc00000000000 */
        /* <DEDUP_REMOVED lines=8> */
.L_x_55:


//--------------------- .text._Z11reduce_manyILj2EEvPdS0_iii --------------------------
	.section	.text._Z11reduce_manyILj2EEvPdS0_iii,"ax",@progbits
	.align	128
        .global         _Z11reduce_manyILj2EEvPdS0_iii
        .type           _Z11reduce_manyILj2EEvPdS0_iii,@function
        .size           _Z11reduce_manyILj2EEvPdS0_iii,(.L_x_56 - _Z11reduce_manyILj2EEvPdS0_iii)
        .other          _Z11reduce_manyILj2EEvPdS0_iii,@"STO_CUDA_ENTRY STV_DEFAULT"
_Z11reduce_manyILj2EEvPdS0_iii:
.text._Z11reduce_manyILj2EEvPdS0_iii:
[----:B------:R-:W-:Y:S01]  /*0000*/  LDC R1, c[0x0][0x37c] ;  /* 0x0000df00ff017b82 */ /* 0x000fe20000000800 */
[----:B------:R-:W0:Y:S01]  /*0010*/  LDCU.64 UR8, c[0x0][0x390] ;  /* 0x00007200ff0877ac */ /* 0x000e220008000a00 */
[----:B------:R-:W1:Y:S06]  /*0020*/  S2R R0, SR_CTAID.X ;  /* 0x0000000000007919 */ /* 0x000e6c0000002500 */
[----:B------:R-:W2:Y:S01]  /*0030*/  S2UR UR5, SR_CgaCtaId ;  /* 0x00000000000579c3 */ /* 0x000ea20000008800 */
[----:B------:R-:W-:Y:S01]  /*0040*/  UMOV UR4, 0x400 ;  /* 0x0000040000047882 */ /* 0x000fe20000000000 */
[----:B------:R-:W3:Y:S06]  /*0050*/  LDCU.64 UR6, c[0x0][0x358] ;  /* 0x00006b00ff0677ac */ /* 0x000eec0008000a00 */
[----:B------:R-:W4:Y:S01]  /*0060*/  LDC R8, c[0x0][0x398] ;  /* 0x0000e600ff087b82 */ /* 0x000f220000000800 */
[----:B0-----:R-:W0:Y:S07]  /*0070*/  I2F.U32.RP R4, UR9 ;  /* 0x0000000900047d06 */ /* 0x001e2e0008209000 */
[----:B------:R-:W5:Y:S01]  /*0080*/  LDC R13, c[0x0][0x360] ;  /* 0x0000d800ff0d7b82 */ /* 0x000f620000000800 */
[----:B------:R-:W-:Y:S01]  /*0090*/  ISETP.NE.U32.AND P2, PT, RZ, UR9, PT ;  /* 0x00000009ff007c0c */ /* 0x000fe2000bf45070 */
[----:B------:R-:W-:-:S02]  /*00a0*/  UISETP.GE.AND UP0, UPT, UR8, 0x1, UPT ;  /* 0x000000010800788c */ /* 0x000fc4000bf06270 */
[----:B--2---:R-:W-:Y:S01]  /*00b0*/  ULEA UR4, UR5, UR4, 0x18 ;  /* 0x0000000405047291 */ /* 0x004fe2000f8ec0ff */
[----:B0-----:R-:W0:Y:S01]  /*00c0*/  MUFU.RCP R4, R4 ;  /* 0x0000000400047308 */ /* 0x001e220000001000 */
[----:B-----5:R-:W-:Y:S01]  /*00d0*/  IMAD.MOV R11, RZ, RZ, -R13 ;  /* 0x000000ffff0b7224 */ /* 0x020fe200078e0a0d */
[----:B0-----:R-:W-:-:S06]  /*00e0*/  IADD3 R2, PT, PT, R4, 0xffffffe, RZ ;  /* 0x0ffffffe04027810 */ /* 0x001fcc0007ffe0ff */
[----:B------:R0:W2:Y:S02]  /*00f0*/  F2I.FTZ.U32.TRUNC.NTZ R3, R2 ;  /* 0x0000000200037305 */ /* 0x0000a4000021f000 */
[----:B0-----:R-:W-:Y:S01]  /*0100*/  IMAD.MOV.U32 R2, RZ, RZ, RZ ;  /* 0x000000ffff027224 */ /* 0x001fe200078e00ff */
[----:B--2---:R-:W-:-:S05]  /*0110*/  IADD3 R5, PT, PT, RZ, -R3, RZ ;  /* 0x80000003ff057210 */ /* 0x004fca0007ffe0ff */
[----:B------:R-:W-:-:S04]  /*0120*/  IMAD R5, R5, UR9, RZ ;  /* 0x0000000905057c24 */ /* 0x000fc8000f8e02ff */
[----:B------:R-:W-:Y:S02]  /*0130*/  IMAD.HI.U32 R3, R3, R5, R2 ;  /* 0x0000000503037227 */ /* 0x000fe400078e0002 */
[----:B------:R-:W0:Y:S04]  /*0140*/  S2R R2, SR_TID.X ;  /* 0x0000000000027919 */ /* 0x000e280000002100 */
[----:B-1----:R-:W-:-:S05]  /*0150*/  IMAD.HI.U32 R5, R3, R0, RZ ;  /* 0x0000000003057227 */ /* 0x002fca00078e00ff */
[----:B------:R-:W-:-:S05]  /*0160*/  IADD3 R3, PT, PT, -R5, RZ, RZ ;  /* 0x000000ff05037210 */ /* 0x000fca0007ffe1ff */
[----:B------:R-:W-:-:S05]  /*0170*/  IMAD R3, R3, UR9, R0 ;  /* 0x0000000903037c24 */ /* 0x000fca000f8e0200 */
[----:B------:R-:W-:-:S13]  /*0180*/  ISETP.GE.U32.AND P0, PT, R3, UR9, PT ;  /* 0x0000000903007c0c */ /* 0x000fda000bf06070 */
[----:B------:R-:W-:Y:S01]  /*0190*/  @P0 VIADD R3, R3, -UR9 ;  /* 0x8000000903030c36 */ /* 0x000fe20008000000 */
[----:B------:R-:W-:-:S04]  /*01a0*/  @P0 IADD3 R5, PT, PT, R5, 0x1, RZ ;  /* 0x0000000105050810 */ /* 0x000fc80007ffe0ff */
[----:B------:R-:W-:Y:S02]  /*01b0*/  ISETP.GE.U32.AND P1, PT, R3, UR9, PT ;  /* 0x0000000903007c0c */ /* 0x000fe4000bf26070 */
[----:B0-----:R-:W-:-:S05]  /*01c0*/  LEA R3, R2, UR4, 0x3 ;  /* 0x0000000402037c11 */ /* 0x001fca000f8e18ff */
[----:B------:R0:W-:Y:S06]  /*01d0*/  STS.64 [R3], RZ ;  /* 0x000000ff03007388 */ /* 0x0001ec0000000a00 */
[----:B------:R-:W-:Y:S01]  /*01e0*/  @P1 VIADD R5, R5, 0x1 ;  /* 0x0000000105051836 */ /* 0x000fe20000000000 */
[----:B------:R-:W-:-:S04]  /*01f0*/  @!P2 LOP3.LUT R5, RZ, UR9, RZ, 0x33, !PT ;  /* 0x00000009ff05ac12 */ /* 0x000fc8000f8e33ff */
[C---:B------:R-:W-:Y:S01]  /*0200*/  IADD3 R9, PT, PT, -R5.reuse, RZ, RZ ;  /* 0x000000ff05097210 */ /* 0x040fe20007ffe1ff */
[----:B----4-:R-:W-:-:S04]  /*0210*/  IMAD R7, R5, R8, R8 ;  /* 0x0000000805077224 */ /* 0x010fc800078e0208 */
[----:B------:R-:W-:Y:S01]  /*0220*/  IMAD R4, R9, UR9, R0 ;  /* 0x0000000909047c24 */ /* 0x000fe2000f8e0200 */
[----:B------:R-:W-:Y:S01]  /*0230*/  IADD3 R7, PT, PT, R7, -0x1, RZ ;  /* 0xffffffff07077810 */ /* 0x000fe20007ffe0ff */
[CC--:B------:R-:W-:Y:S02]  /*0240*/  IMAD R9, R8.reuse, R11.reuse, R13 ;  /* 0x0000000b08097224 */ /* 0x0c0fe400078e020d */
[----:B------:R-:W-:Y:S02]  /*0250*/  IMAD R6, R5, R8, R4 ;  /* 0x0000000805067224 */ /* 0x000fe400078e0204 */
[----:B------:R-:W-:Y:S02]  /*0260*/  VIADD R9, R9, UR8 ;  /* 0x0000000809097c36 */ /* 0x000fe40008000000 */
[----:B------:R-:W-:Y:S01]  /*0270*/  IMAD R8, R8, R11, UR8 ;  /* 0x0000000808087e24 */ /* 0x000fe2000f8e020b */
[----:B------:R-:W-:Y:S01]  /*0280*/  ISETP.GE.AND P0, PT, R6, R7, PT ;  /* 0x000000070600720c */ /* 0x000fe20003f06270 */
[----:B------:R-:W-:-:S02]  /*0290*/  IMAD R11, R4, R13, RZ ;  /* 0x0000000d040b7224 */ /* 0x000fc400078e02ff */
[----:B------:R-:W-:Y:S01]  /*02a0*/  IMAD R8, R5, R8, RZ ;  /* 0x0000000805087224 */ /* 0x000fe200078e02ff */
[----:B------:R-:W-:Y:S01]  /*02b0*/  SEL R10, R13, R9, !P0 ;  /* 0x000000090d0a7207 */ /* 0x000fe20004000000 */
[----:B------:R-:W-:Y:S01]  /*02c0*/  IMAD R7, R6, R13, RZ ;  /* 0x0000000d06077224 */ /* 0x000fe200078e02ff */
[----:B0--3--:R-:W-:Y:S07]  /*02d0*/  BRA.U !UP0, `(.L_x_5) ;  /* 0x0000000108507547 */ /* 0x009fee000b800000 */
[----:B------:R-:W0:Y:S01]  /*02e0*/  LDC.64 R4, c[0x0][0x380] ;  /* 0x0000e000ff047b82 */ /* 0x000e220000000a00 */
[----:B------:R-:W-:Y:S02]  /*02f0*/  IADD3 R12, PT, PT, R7, R8, R2 ;  /* 0x00000008070c7210 */ /* 0x000fe40007ffe002 */
[----:B------:R-:W-:Y:S02]  /*0300*/  CS2R R6, SRZ ;  /* 0x0000000000067805 */ /* 0x000fe4000001ff00 */
[----:B------:R-:W-:Y:S01]  /*0310*/  IADD3 R11, PT, PT, R11, R2, RZ ;  /* 0x000000020b0b7210 */ /* 0x000fe20007ffe0ff */
[----:B------:R-:W1:Y:S01]  /*0320*/  LDCU UR5, c[0x0][0x390] ;  /* 0x00007200ff0577ac */ /* 0x000e620008000800 */
[----:B------:R-:W2:Y:S01]  /*0330*/  LDCU UR8, c[0x0][0x394] ;  /* 0x00007280ff0877ac */ /* 0x000ea20008000800 */
[----:B------:R-:W-:-:S05]  /*0340*/  UMOV UR4, URZ ;  /* 0x000000ff00047c82 */ /* 0x000fca0008000000 */
.L_x_8:
[----:B------:R-:W-:Y:S01]  /*0350*/  VIADD R8, R11, UR4 ;  /* 0x000000040b087c36 */ /* 0x000fe20008000000 */
[----:B------:R-:W-:Y:S04]  /*0360*/  BSSY.RECONVERGENT B0, `(.L_x_6) ;  /* 0x0000008000007945 */ /* 0x000fe80003800200 */
[----:B-1----:R-:W-:-:S13]  /*0370*/  ISETP.GE.AND P0, PT, R8, UR5, PT ;  /* 0x0000000508007c0c */ /* 0x002fda000bf06270 */
[----:B------:R-:W-:Y:S05]  /*0380*/  @P0 BRA `(.L_x_7) ;  /* 0x0000000000140947 */ /* 0x000fea0003800000 */
[----:B------:R-:W-:-:S05]  /*0390*/  IADD3 R9, PT, PT, R12, UR4, RZ ;  /* 0x000000040c097c10 */ /* 0x000fca000fffe0ff */
[----:B0-----:R-:W-:-:S06]  /*03a0*/  IMAD.WIDE R8, R9, 0x8, R4 ;  /* 0x0000000809087825 */ /* 0x001fcc00078e0204 */
[----:B------:R-:W3:Y:S02]  /*03b0*/  LDG.E.64 R8, desc[UR6][R8.64] ;  /* 0x0000000608087981 */ /* 0x000ee4000c1e1b00 */
[----:B---3--:R-:W-:-:S07]  /*03c0*/  DADD R6, R6, R8 ;  /* 0x0000000006067229 */ /* 0x008fce0000000008 */
[----:B------:R1:W-:Y:S04]  /*03d0*/  STS.64 [R3], R6 ;  /* 0x0000000603007388 */ /* 0x0003e80000000a00 */
.L_x_7:
[----:B--2---:R-:W-:Y:S05]  /*03e0*/  BSYNC.RECONVERGENT B0 ;  /* 0x0000000000007941 */ /* 0x004fea0003800200 */
.L_x_6:
[----:B------:R-:W-:-:S04]  /*03f0*/  ULEA UR4, UR8, UR4, 0x1 ;  /* 0x0000000408047291 */ /* 0x000fc8000f8e08ff */
[----:B------:R-:W-:-:S09]  /*0400*/  UISETP.GE.AND UP0, UPT, UR4, UR5, UPT ;  /* 0x000000050400728c */ /* 0x000fd2000bf06270 */
[----:B------:R-:W-:Y:S05]  /*0410*/  BRA.U !UP0, `(.L_x_8) ;  /* 0xfffffffd08cc7547 */ /* 0x000fea000b83ffff */
.L_x_5:
[----:B------:R-:W-:Y:S01]  /*0420*/  BAR.SYNC.DEFER_BLOCKING 0x0 ;  /* 0x0000000000007b1d */ /* 0x000fe20000010000 */
[C---:B0-----:R-:W-:Y:S01]  /*0430*/  VIADD R5, R2.reuse, 0x1 ;  /* 0x0000000102057836 */ /* 0x041fe20000000000 */
[----:B------:R-:W-:-:S04]  /*0440*/  ISETP.NE.AND P1, PT, R2, RZ, PT ;  /* 0x000000ff0200720c */ /* 0x000fc80003f25270 */
[----:B------:R-:W-:-:S04]  /*0450*/  ISETP.GE.AND P0, PT, R5, R10, PT ;  /* 0x0000000a0500720c */ /* 0x000fc80003f06270 */
[----:B------:R-:W-:-:S13]  /*0460*/  ISETP.GT.U32.OR P0, PT, R2, 0x1f, P0 ;  /* 0x0000001f0200780c */ /* 0x000fda0000704470 */
[----:B------:R-:W-:Y:S04]  /*0470*/  @!P0 LDS.64 R4, [R3+0x8] ;  /* 0x0000080003048984 */ /* 0x000fe80000000a00 */
[----:B-1----:R-:W0:Y:S02]  /*0480*/  @!P0 LDS.64 R6, [R3] ;  /* 0x0000000003068984 */ /* 0x002e240000000a00 */
[----:B0-----:R-:W-:-:S07]  /*0490*/  @!P0 DADD R4, R4, R6 ;  /* 0x0000000004048229 */ /* 0x001fce0000000006 */
[----:B------:R0:W-:Y:S01]  /*04a0*/  @!P0 STS.64 [R3], R4 ;  /* 0x0000000403008388 */ /* 0x0001e20000000a00 */
[----:B------:R-:W-:Y:S05]  /*04b0*/  @P1 EXIT ;  /* 0x000000000000194d */ /* 0x000fea0003800000 */
[----:B------:R-:W1:Y:S01]  /*04c0*/  S2UR UR5, SR_CgaCtaId ;  /* 0x00000000000579c3 */ /* 0x000e620000008800 */
[----:B------:R-:W-:-:S07]  /*04d0*/  UMOV UR4, 0x400 ;  /* 0x0000040000047882 */ /* 0x000fce0000000000 */
[----:B0-----:R-:W0:Y:S01]  /*04e0*/  LDC.64 R4, c[0x0][0x388] ;  /* 0x0000e200ff047b82 */ /* 0x001e220000000a00 */
[----:B-1----:R-:W-:Y:S01]  /*04f0*/  ULEA UR4, UR5, UR4, 0x18 ;  /* 0x0000000405047291 */ /* 0x002fe2000f8ec0ff */
[----:B0-----:R-:W-:-:S08]  /*0500*/  IMAD.WIDE.U32 R4, R0, 0x8, R4 ;  /* 0x0000000800047825 */ /* 0x001fd000078e0004 */
[----:B------:R-:W0:Y:S04]  /*0510*/  LDS.64 R2, [UR4] ;  /* 0x00000004ff027984 */ /* 0x000e280008000a00 */
[----:B0-----:R-:W-:Y:S01]  /*0520*/  STG.E.64 desc[UR6][R4.64], R2 ;  /* 0x0000000204007986 */ /* 0x001fe2000c101b06 */
[----:B------:R-:W-:Y:S05]  /*0530*/  EXIT ;  /* 0x000000000000794d */ /* 0x000fea0003800000 */
.L_x_9:
        /* <DEDUP_REMOVED lines=12> */
.L_x_56:


//--------------------- .text._Z11reduce_manyILj4EEvPdS0_iii --------------------------
	.section	.text._Z11reduce_manyILj4EEvPdS0_iii,"ax",@progbits
	.align	128
        .global         _Z11reduce_manyILj4EEvPdS0_iii
        .type           _Z11reduce_manyILj4EEvPdS0_iii,@function
        .size           _Z11reduce_manyILj4EEvPdS0_iii,(.L_x_57 - _Z11reduce_manyILj4EEvPdS0_iii)
        .other          _Z11reduce_manyILj4EEvPdS0_iii,@"STO_CUDA_ENTRY STV_DEFAULT"
_Z11reduce_manyILj4EEvPdS0_iii:
.text._Z11reduce_manyILj4EEvPdS0_iii:
        /* <DEDUP_REMOVED lines=13> */
[----:B----4-:R-:W-:Y:S01]  /*00d0*/  IADD3 R13, PT, PT, -R11, RZ, RZ ;  /* 0x000000ff0b0d7210 */ /* 0x010fe20007ffe1ff */
[----:B0-----:R-:W-:-:S06]  /*00e0*/  VIADD R2, R4, 0xffffffe ;  /* 0x0ffffffe04027836 */ /* 0x001fcc0000000000 */
[----:B------:R0:W2:Y:S02]  /*00f0*/  F2I.FTZ.U32.TRUNC.NTZ R3, R2 ;  /* 0x0000000200037305 */ /* 0x0000a4000021f000 */
[----:B0-----:R-:W-:Y:S02]  /*0100*/  HFMA2 R2, -RZ, RZ, 0, 0 ;  /* 0x00000000ff027431 */ /* 0x001fe400000001ff */
[----:B--2---:R-:W-:-:S04]  /*0110*/  IMAD.MOV R5, RZ, RZ, -R3 ;  /* 0x000000ffff057224 */ /* 0x004fc800078e0a03 */
[----:B------:R-:W-:-:S04]  /*0120*/  IMAD R5, R5, UR9, RZ ;  /* 0x0000000905057c24 */ /* 0x000fc8000f8e02ff */
[----:B------:R-:W-:-:S06]  /*0130*/  IMAD.HI.U32 R3, R3, R5, R2 ;  /* 0x0000000503037227 */ /* 0x000fcc00078e0002 */
[----:B-1----:R-:W-:-:S04]  /*0140*/  IMAD.HI.U32 R5, R3, R0, RZ ;  /* 0x0000000003057227 */ /* 0x002fc800078e00ff */
[----:B------:R-:W-:-:S04]  /*0150*/  IMAD.MOV R3, RZ, RZ, -R5 ;  /* 0x000000ffff037224 */ /* 0x000fc800078e0a05 */
[----:B------:R-:W-:Y:S02]  /*0160*/  IMAD R4, R3, UR9, R0 ;  /* 0x0000000903047c24 */ /* 0x000fe4000f8e0200 */
[----:B------:R-:W0:Y:S03]  /*0170*/  S2R R3, SR_TID.X ;  /* 0x0000000000037919 */ /* 0x000e260000002100 */
[----:B------:R-:W-:-:S13]  /*0180*/  ISETP.GE.U32.AND P0, PT, R4, UR9, PT ;  /* 0x0000000904007c0c */ /* 0x000fda000bf06070 */
[----:B------:R-:W-:Y:S01]  /*0190*/  @P0 IADD3 R4, PT, PT, R4, -UR9, RZ ;  /* 0x8000000904040c10 */ /* 0x000fe2000fffe0ff */
[----:B------:R-:W-:-:S03]  /*01a0*/  @P0 VIADD R5, R5, 0x1 ;  /* 0x0000000105050836 */ /* 0x000fc60000000000 */
[----:B------:R-:W-:Y:S02]  /*01b0*/  ISETP.GE.U32.AND P1, PT, R4, UR9, PT ;  /* 0x0000000904007c0c */ /* 0x000fe4000bf26070 */
[----:B0-----:R-:W-:-:S11]  /*01c0*/  LEA R2, R3, UR4, 0x3 ;  /* 0x0000000403027c11 */ /* 0x001fd6000f8e18ff */
[----:B------:R-:W-:Y:S02]  /*01d0*/  @P1 IADD3 R5, PT, PT, R5, 0x1, RZ ;  /* 0x0000000105051810 */ /* 0x000fe40007ffe0ff */
[----:B------:R-:W-:Y:S01]  /*01e0*/  @!P2 LOP3.LUT R5, RZ, UR9, RZ, 0x33, !PT ;  /* 0x00000009ff05ac12 */ /* 0x000fe2000f8e33ff */
[----:B------:R0:W-:Y:S04]  /*01f0*/  STS.64 [R2], RZ ;  /* 0x000000ff02007388 */ /* 0x0001e80000000a00 */
[----:B------:R-:W-:Y:S02]  /*0200*/  IMAD.MOV R9, RZ, RZ, -R5 ;  /* 0x000000ffff097224 */ /* 0x000fe400078e0a05 */
[----:B-----5:R-:W-:Y:S02]  /*0210*/  IMAD R7, R5, R8, R8 ;  /* 0x0000000805077224 */ /* 0x020fe400078e0208 */
[----:B------:R-:W-:-:S02]  /*0220*/  IMAD R4, R9, UR9, R0 ;  /* 0x0000000909047c24 */ /* 0x000fc4000f8e0200 */
[----:B------:R-:W-:Y:S02]  /*0230*/  VIADD R7, R7, 0xffffffff ;  /* 0xffffffff07077836 */ /* 0x000fe40000000000 */
[----:B------:R-:W-:Y:S02]  /*0240*/  IMAD R6, R5, R8, R4 ;  /* 0x0000000805067224 */ /* 0x000fe400078e0204 */
[CC--:B------:R-:W-:Y:S02]  /*0250*/  IMAD R9, R8.reuse, R13.reuse, R11 ;  /* 0x0000000d08097224 */ /* 0x0c0fe400078e020b */
[----:B------:R-:W-:Y:S01]  /*0260*/  IMAD R8, R8, R13, UR8 ;  /* 0x0000000808087e24 */ /* 0x000fe2000f8e020d */
[----:B------:R-:W-:Y:S01]  /*0270*/  ISETP.GE.AND P0, PT, R6, R7, PT ;  /* 0x000000070600720c */ /* 0x000fe20003f06270 */
[----:B------:R-:W-:Y:S01]  /*0280*/  IMAD R12, R4, R11, RZ ;  /* 0x0000000b040c7224 */ /* 0x000fe200078e02ff */
[----:B------:R-:W-:Y:S01]  /*0290*/  IADD3 R9, PT, PT, R9, UR8, RZ ;  /* 0x0000000809097c10 */ /* 0x000fe2000fffe0ff */
[----:B------:R-:W-:-:S02]  /*02a0*/  IMAD R8, R5, R8, RZ ;  /* 0x0000000805087224 */ /* 0x000fc400078e02ff */
[----:B------:R-:W-:Y:S01]  /*02b0*/  IMAD R6, R6, R11, RZ ;  /* 0x0000000b06067224 */ /* 0x000fe200078e02ff */
[----:B------:R-:W-:Y:S01]  /*02c0*/  SEL R10, R11, R9, !P0 ;  /* 0x000000090b0a7207 */ /* 0x000fe20004000000 */
[----:B0--3--:R-:W-:Y:S06]  /*02d0*/  BRA.U !UP0, `(.L_x_10) ;  /* 0x0000000108507547 */ /* 0x009fec000b800000 */
[----:B------:R-:W0:Y:S01]  /*02e0*/  LDC.64 R4, c[0x0][0x380] ;  /* 0x0000e000ff047b82 */ /* 0x000e220000000a00 */
[--C-:B------:R-:W-:Y:S01]  /*02f0*/  IADD3 R11, PT, PT, R6, R8, R3.reuse ;  /* 0x00000008060b7210 */ /* 0x100fe20007ffe003 */
[----:B------:R-:W-:Y:S01]  /*0300*/  IMAD.IADD R12, R12, 0x1, R3 ;  /* 0x000000010c0c7824 */ /* 0x000fe200078e0203 */
[----:B------:R-:W-:Y:S01]  /*0310*/  CS2R R6, SRZ ;  /* 0x0000000000067805 */ /* 0x000fe2000001ff00 */
[----:B------:R-:W1:Y:S01]  /*0320*/  LDCU UR5, c[0x0][0x390] ;  /* 0x00007200ff0577ac */ /* 0x000e620008000800 */
[----:B------:R-:W2:Y:S01]  /*0330*/  LDCU UR8, c[0x0][0x394] ;  /* 0x00007280ff0877ac */ /* 0x000ea20008000800 */
[----:B------:R-:W-:-:S05]  /*0340*/  UMOV UR4, URZ ;  /* 0x000000ff00047c82 */ /* 0x000fca0008000000 */
.L_x_13:
[----:B------:R-:W-:Y:S01]  /*0350*/  IADD3 R8, PT, PT, R12, UR4, RZ ;  /* 0x000000040c087c10 */ /* 0x000fe2000fffe0ff */
[----:B------:R-:W-:Y:S03]  /*0360*/  BSSY.RECONVERGENT B0, `(.L_x_11) ;  /* 0x0000008000007945 */ /* 0x000fe60003800200 */
[----:B-1----:R-:W-:-:S13]  /*0370*/  ISETP.GE.AND P0, PT, R8, UR5, PT ;  /* 0x0000000508007c0c */ /* 0x002fda000bf06270 */
[----:B------:R-:W-:Y:S05]  /*0380*/  @P0 BRA `(.L_x_12) ;  /* 0x0000000000140947 */ /* 0x000fea0003800000 */
[----:B------:R-:W-:-:S04]  /*0390*/  VIADD R9, R11, UR4 ;  /* 0x000000040b097c36 */ /* 0x000fc80008000000 */
[----:B0-----:R-:W-:-:S06]  /*03a0*/  IMAD.WIDE R8, R9, 0x8, R4 ;  /* 0x0000000809087825 */ /* 0x001fcc00078e0204 */
[----:B------:R-:W3:Y:S02]  /*03b0*/  LDG.E.64 R8, desc[UR6][R8.64] ;  /* 0x0000000608087981 */ /* 0x000ee4000c1e1b00 */
[----:B---3--:R-:W-:-:S07]  /*03c0*/  DADD R6, R6, R8 ;  /* 0x0000000006067229 */ /* 0x008fce0000000008 */
[----:B------:R1:W-:Y:S04]  /*03d0*/  STS.64 [R2], R6 ;  /* 0x0000000602007388 */ /* 0x0003e80000000a00 */
.L_x_12:
[----:B--2---:R-:W-:Y:S05]  /*03e0*/  BSYNC.RECONVERGENT B0 ;  /* 0x0000000000007941 */ /* 0x004fea0003800200 */
.L_x_11:
[----:B------:R-:W-:-:S04]  /*03f0*/  ULEA UR4, UR8, UR4, 0x2 ;  /* 0x0000000408047291 */ /* 0x000fc8000f8e10ff */
[----:B------:R-:W-:-:S09]  /*0400*/  UISETP.GE.AND UP0, UPT, UR4, UR5, UPT ;  /* 0x000000050400728c */ /* 0x000fd2000bf06270 */
[----:B------:R-:W-:Y:S05]  /*0410*/  BRA.U !UP0, `(.L_x_13) ;  /* 0xfffffffd08cc7547 */ /* 0x000fea000b83ffff */
.L_x_10:
[----:B------:R-:W-:Y:S01]  /*0420*/  BAR.SYNC.DEFER_BLOCKING 0x0 ;  /* 0x0000000000007b1d */ /* 0x000fe20000010000 */
[----:B------:R-:W-:-:S13]  /*0430*/  ISETP.GT.U32.AND P0, PT, R3, 0x1f, PT ;  /* 0x0000001f0300780c */ /* 0x000fda0003f04070 */
[----:B------:R-:W-:Y:S05]  /*0440*/  @P0 EXIT ;  /* 0x000000000000094d */ /* 0x000fea0003800000 */
[C---:B0-----:R-:W-:Y:S02]  /*0450*/  IADD3 R5, PT, PT, R3.reuse, 0x2, RZ ;  /* 0x0000000203057810 */ /* 0x041fe40007ffe0ff */
[----:B------:R-:W-:Y:S02]  /*0460*/  IADD3 R9, PT, PT, R3, 0x1, RZ ;  /* 0x0000000103097810 */ /* 0x000fe40007ffe0ff */
[-C--:B------:R-:W-:Y:S02]  /*0470*/  ISETP.GE.AND P0, PT, R5, R10.reuse, PT ;  /* 0x0000000a0500720c */ /* 0x080fe40003f06270 */
[----:B------:R-:W-:-:S11]  /*0480*/  ISETP.GE.AND P1, PT, R9, R10, PT ;  /* 0x0000000a0900720c */ /* 0x000fd60003f26270 */
[----:B------:R-:W-:Y:S04]  /*0490*/  @!P0 LDS.64 R4, [R2+0x10] ;  /* 0x0000100002048984 */ /* 0x000fe80000000a00 */
[----:B-1----:R-:W0:Y:S02]  /*04a0*/  @!P0 LDS.64 R6, [R2] ;  /* 0x0000000002068984 */ /* 0x002e240000000a00 */
[----:B0-----:R-:W-:-:S07]  /*04b0*/  @!P0 DADD R4, R4, R6 ;  /* 0x0000000004048229 */ /* 0x001fce0000000006 */
[----:B------:R-:W-:Y:S01]  /*04c0*/  @!P0 STS.64 [R2], R4 ;  /* 0x0000000402008388 */ /* 0x000fe20000000a00 */
[----:B------:R-:W-:-:S03]  /*04d0*/  ISETP.NE.AND P0, PT, R3, RZ, PT ;  /* 0x000000ff0300720c */ /* 0x000fc60003f05270 */
[----:B------:R-:W-:Y:S04]  /*04e0*/  @!P1 LDS.64 R6, [R2+0x8] ;  /* 0x0000080002069984 */ /* 0x000fe80000000a00 */
[----:B------:R-:W0:Y:S02]  /*04f0*/  @!P1 LDS.64 R8, [R2] ;  /* 0x0000000002089984 */ /* 0x000e240000000a00 */
[----:B0-----:R-:W-:-:S07]  /*0500*/  @!P1 DADD R6, R6, R8 ;  /* 0x0000000006069229 */ /* 0x001fce0000000008 */
[----:B------:R0:W-:Y:S01]  /*0510*/  @!P1 STS.64 [R2], R6 ;  /* 0x0000000602009388 */ /* 0x0001e20000000a00 */
[----:B------:R-:W-:Y:S05]  /*0520*/  @P0 EXIT ;  /* 0x000000000000094d */ /* 0x000fea0003800000 */
[----:B------:R-:W1:Y:S01]  /*0530*/  S2UR UR5, SR_CgaCtaId ;  /* 0x00000000000579c3 */ /* 0x000e620000008800 */
[----:B------:R-:W-:-:S07]  /*0540*/  UMOV UR4, 0x400 ;  /* 0x0000040000047882 */ /* 0x000fce0000000000 */
[----:B------:R-:W2:Y:S01]  /*0550*/  LDC.64 R4, c[0x0][0x388] ;  /* 0x0000e200ff047b82 */ /* 0x000ea20000000a00 */
[----:B-1----:R-:W-:Y:S01]  /*0560*/  ULEA UR4, UR5, UR4, 0x18 ;  /* 0x0000000405047291 */ /* 0x002fe2000f8ec0ff */
[----:B--2---:R-:W-:-:S08]  /*0570*/  IMAD.WIDE.U32 R4, R0, 0x8, R4 ;  /* 0x0000000800047825 */ /* 0x004fd000078e0004 */
[----:B0-----:R-:W0:Y:S04]  /*0580*/  LDS.64 R2, [UR4] ;  /* 0x00000004ff027984 */ /* 0x001e280008000a00 */
[----:B0-----:R-:W-:Y:S01]  /*0590*/  STG.E.64 desc[UR6][R4.64], R2 ;  /* 0x0000000204007986 */ /* 0x001fe2000c101b06 */
[----:B------:R-:W-:Y:S05]  /*05a0*/  EXIT ;  /* 0x000000000000794d */ /* 0x000fea0003800000 */
.L_x_14:
        /* <DEDUP_REMOVED lines=13> */
.L_x_57:


//--------------------- .text._Z11reduce_manyILj8EEvPdS0_iii --------------------------
	.section	.text._Z11reduce_manyILj8EEvPdS0_iii,"ax",@progbits
	.align	128
        .global         _Z11reduce_manyILj8EEvPdS0_iii
        .type           _Z11reduce_manyILj8EEvPdS0_iii,@function
        .size           _Z11reduce_manyILj8EEvPdS0_iii,(.L_x_58 - _Z11reduce_manyILj8EEvPdS0_iii)
        .other          _Z11reduce_manyILj8EEvPdS0_iii,@"STO_CUDA_ENTRY STV_DEFAULT"
_Z11reduce_manyILj8EEvPdS0_iii:
.text._Z11reduce_manyILj8EEvPdS0_iii:
        /* <DEDUP_REMOVED lines=13> */
[----:B-----5:R-:W-:Y:S02]  /*00d0*/  IMAD.MOV R13, RZ, RZ, -R11 ;  /* 0x000000ffff0d7224 */ /* 0x020fe400078e0a0b */
[----:B0-----:R-:W-:-:S05]  /*00e0*/  VIADD R2, R4, 0xffffffe ;  /* 0x0ffffffe04027836 */ /* 0x001fca0000000000 */
[----:B------:R0:W2:Y:S02]  /*00f0*/  F2I.FTZ.U32.TRUNC.NTZ R3, R2 ;  /* 0x0000000200037305 */ /* 0x0000a4000021f000 */
[----:B0-----:R-:W-:Y:S01]  /*0100*/  IMAD.MOV.U32 R2, RZ, RZ, RZ ;  /* 0x000000ffff027224 */ /* 0x001fe200078e00ff */
[----:B--2---:R-:W-:-:S05]  /*0110*/  IADD3 R5, PT, PT, RZ, -R3, RZ ;  /* 0x80000003ff057210 */ /* 0x004fca0007ffe0ff */
[----:B------:R-:W-:-:S04]  /*0120*/  IMAD R5, R5, UR9, RZ ;  /* 0x0000000905057c24 */ /* 0x000fc8000f8e02ff */
[----:B------:R-:W-:-:S06]  /*0130*/  IMAD.HI.U32 R3, R3, R5, R2 ;  /* 0x0000000503037227 */ /* 0x000fcc00078e0002 */
[----:B-1----:R-:W-:-:S05]  /*0140*/  IMAD.HI.U32 R5, R3, R0, RZ ;  /* 0x0000000003057227 */ /* 0x002fca00078e00ff */
[----:B------:R-:W-:-:S05]  /*0150*/  IADD3 R3, PT, PT, -R5, RZ, RZ ;  /* 0x000000ff05037210 */ /* 0x000fca0007ffe1ff */
[----:B------:R-:W-:Y:S02]  /*0160*/  IMAD R4, R3, UR9, R0 ;  /* 0x0000000903047c24 */ /* 0x000fe4000f8e0200 */
[----:B------:R-:W0:Y:S03]  /*0170*/  S2R R3, SR_TID.X ;  /* 0x0000000000037919 */ /* 0x000e260000002100 */
[----:B------:R-:W-:-:S13]  /*0180*/  ISETP.GE.U32.AND P0, PT, R4, UR9, PT ;  /* 0x0000000904007c0c */ /* 0x000fda000bf06070 */
[----:B------:R-:W-:Y:S01]  /*0190*/  @P0 VIADD R4, R4, -UR9 ;  /* 0x8000000904040c36 */ /* 0x000fe20008000000 */
[----:B------:R-:W-:-:S04]  /*01a0*/  @P0 IADD3 R5, PT, PT, R5, 0x1, RZ ;  /* 0x0000000105050810 */ /* 0x000fc80007ffe0ff */
[----:B------:R-:W-:Y:S02]  /*01b0*/  ISETP.GE.U32.AND P1, PT, R4, UR9, PT ;  /* 0x0000000904007c0c */ /* 0x000fe4000bf26070 */
[----:B0-----:R-:W-:-:S11]  /*01c0*/  LEA R2, R3, UR4, 0x3 ;  /* 0x0000000403027c11 */ /* 0x001fd6000f8e18ff */
[----:B------:R-:W-:Y:S01]  /*01d0*/  @P1 VIADD R5, R5, 0x1 ;  /* 0x0000000105051836 */ /* 0x000fe20000000000 */
[----:B------:R-:W-:Y:S01]  /*01e0*/  @!P2 LOP3.LUT R5, RZ, UR9, RZ, 0x33, !PT ;  /* 0x00000009ff05ac12 */ /* 0x000fe2000f8e33ff */
[----:B------:R0:W-:Y:S03]  /*01f0*/  STS.64 [R2], RZ ;  /* 0x000000ff02007388 */ /* 0x0001e60000000a00 */
[C---:B------:R-:W-:Y:S01]  /*0200*/  IADD3 R9, PT, PT, -R5.reuse, RZ, RZ ;  /* 0x000000ff05097210 */ /* 0x040fe20007ffe1ff */
[----:B----4-:R-:W-:-:S04]  /*0210*/  IMAD R7, R5, R8, R8 ;  /* 0x0000000805077224 */ /* 0x010fc800078e0208 */
[----:B------:R-:W-:Y:S01]  /*0220*/  IMAD R4, R9, UR9, R0 ;  /* 0x0000000909047c24 */ /* 0x000fe2000f8e0200 */
[----:B------:R-:W-:Y:S01]  /*0230*/  IADD3 R7, PT, PT, R7, -0x1, RZ ;  /* 0xffffffff07077810 */ /* 0x000fe20007ffe0ff */
[CC--:B------:R-:W-:Y:S02]  /*0240*/  IMAD R9, R8.reuse, R13.reuse, R11 ;  /* 0x0000000d08097224 */ /* 0x0c0fe400078e020b */
[----:B------:R-:W-:Y:S02]  /*0250*/  IMAD R6, R5, R8, R4 ;  /* 0x0000000805067224 */ /* 0x000fe400078e0204 */
[----:B------:R-:W-:Y:S02]  /*0260*/  IMAD R8, R8, R13, UR8 ;  /* 0x0000000808087e24 */ /* 0x000fe4000f8e020d */
[----:B------:R-:W-:Y:S01]  /*0270*/  VIADD R9, R9, UR8 ;  /* 0x0000000809097c36 */ /* 0x000fe20008000000 */
        /* <DEDUP_REMOVED lines=13> */
.L_x_18:
        /* <DEDUP_REMOVED lines=9> */
.L_x_17:
[----:B--2---:R-:W-:Y:S05]  /*03e0*/  BSYNC.RECONVERGENT B0 ;  /* 0x0000000000007941 */ /* 0x004fea0003800200 */
.L_x_16:
[----:B------:R-:W-:-:S04]  /*03f0*/  ULEA UR4, UR8, UR4, 0x3 ;  /* 0x0000000408047291 */ /* 0x000fc8000f8e18ff */
[----:B------:R-:W-:-:S09]  /*0400*/  UISETP.GE.AND UP0, UPT, UR4, UR5, UPT ;  /* 0x000000050400728c */ /* 0x000fd2000bf06270 */
[----:B------:R-:W-:Y:S05]  /*0410*/  BRA.U !UP0, `(.L_x_18) ;  /* 0xfffffffd08cc7547 */ /* 0x000fea000b83ffff */
.L_x_15:
[----:B------:R-:W-:Y:S01]  /*0420*/  BAR.SYNC.DEFER_BLOCKING 0x0 ;  /* 0x0000000000007b1d */ /* 0x000fe20000010000 */
[----:B------:R-:W-:-:S13]  /*0430*/  ISETP.GT.U32.AND P0, PT, R3, 0x1f, PT ;  /* 0x0000001f0300780c */ /* 0x000fda0003f04070 */
[----:B------:R-:W-:Y:S05]  /*0440*/  @P0 EXIT ;  /* 0x000000000000094d */ /* 0x000fea0003800000 */
[----:B------:R-:W-:-:S05]  /*0450*/  VIADD R5, R3, 0x4 ;  /* 0x0000000403057836 */ /* 0x000fca0000000000 */
[----:B------:R-:W-:Y:S02]  /*0460*/  ISETP.GE.AND P0, PT, R5, R4, PT ;  /* 0x000000040500720c */ /* 0x000fe40003f06270 */
[----:B------:R-:W-:-:S04]  /*0470*/  IADD3 R5, PT, PT, R3, 0x2, RZ ;  /* 0x0000000203057810 */ /* 0x000fc80007ffe0ff */
[----:B------:R-:W-:Y:S01]  /*0480*/  ISETP.GE.AND P1, PT, R5, R4, PT ;  /* 0x000000040500720c */ /* 0x000fe20003f26270 */
[----:B------:R-:W-:-:S06]  /*0490*/  VIADD R5, R3, 0x1 ;  /* 0x0000000103057836 */ /* 0x000fcc0000000000 */
[----:B0-----:R-:W-:Y:S04]  /*04a0*/  @!P0 LDS.64 R6, [R2+0x20] ;  /* 0x0000200002068984 */ /* 0x001fe80000000a00 */
[----:B-1----:R-:W0:Y:S02]  /*04b0*/  @!P0 LDS.64 R8, [R2] ;  /* 0x0000000002088984 */ /* 0x002e240000000a00 */
[----:B0-----:R-:W-:-:S07]  /*04c0*/  @!P0 DADD R6, R6, R8 ;  /* 0x0000000006068229 */ /* 0x001fce0000000008 */
[----:B------:R-:W-:Y:S01]  /*04d0*/  @!P0 STS.64 [R2], R6 ;  /* 0x0000000602008388 */ /* 0x000fe20000000a00 */
[----:B------:R-:W-:-:S03]  /*04e0*/  ISETP.GE.AND P0, PT, R5, R4, PT ;  /* 0x000000040500720c */ /* 0x000fc60003f06270 */
[----:B------:R-:W-:Y:S04]  /*04f0*/  @!P1 LDS.64 R8, [R2+0x10] ;  /* 0x0000100002089984 */ /* 0x000fe80000000a00 */
[----:B------:R-:W0:Y:S02]  /*0500*/  @!P1 LDS.64 R10, [R2] ;  /* 0x00000000020a9984 */ /* 0x000e240000000a00 */
        /* <DEDUP_REMOVED lines=16> */
.L_x_19:
        /* <DEDUP_REMOVED lines=15> */
.L_x_58:


//--------------------- .text._Z11reduce_manyILj16EEvPdS0_iii --------------------------
	.section	.text._Z11reduce_manyILj16EEvPdS0_iii,"ax",@progbits
	.align	128
        .global         _Z11reduce_manyILj16EEvPdS0_iii
        .type           _Z11reduce_manyILj16EEvPdS0_iii,@function
        .size           _Z11reduce_manyILj16EEvPdS0_iii,(.L_x_59 - _Z11reduce_manyILj16EEvPdS0_iii)
        .other          _Z11reduce_manyILj16EEvPdS0_iii,@"STO_CUDA_ENTRY STV_DEFAULT"
_Z11reduce_manyILj16EEvPdS0_iii:
.text._Z11reduce_manyILj16EEvPdS0_iii:
        /* <DEDUP_REMOVED lines=53> */
.L_x_23:
        /* <DEDUP_REMOVED lines=9> */
.L_x_22:
[----:B--2---:R-:W-:Y:S05]  /*03e0*/  BSYNC.RECONVERGENT B0 ;  /* 0x0000000000007941 */ /* 0x004fea0003800200 */
.L_x_21:
[----:B------:R-:W-:-:S04]  /*03f0*/  ULEA UR4, UR8, UR4, 0x4 ;  /* 0x0000000408047291 */ /* 0x000fc8000f8e20ff */
[----:B------:R-:W-:-:S09]  /*0400*/  UISETP.GE.AND UP0, UPT, UR4, UR5, UPT ;  /* 0x000000050400728c */ /* 0x000fd2000bf06270 */
[----:B------:R-:W-:Y:S05]  /*0410*/  BRA.U !UP0, `(.L_x_23) ;  /* 0xfffffffd08cc7547 */ /* 0x000fea000b83ffff */
.L_x_20:
[----:B------:R-:W-:Y:S01]  /*0420*/  BAR.SYNC.DEFER_BLOCKING 0x0 ;  /* 0x0000000000007b1d */ /* 0x000fe20000010000 */
[----:B------:R-:W-:-:S13]  /*0430*/  ISETP.GT.U32.AND P0, PT, R3, 0x1f, PT ;  /* 0x0000001f0300780c */ /* 0x000fda0003f04070 */
[----:B------:R-:W-:Y:S05]  /*0440*/  @P0 EXIT ;  /* 0x000000000000094d */ /* 0x000fea0003800000 */
[----:B------:R-:W-:-:S04]  /*0450*/  IADD3 R5, PT, PT, R3, 0x8, RZ ;  /* 0x0000000803057810 */ /* 0x000fc80007ffe0ff */
[----:B------:R-:W-:Y:S01]  /*0460*/  ISETP.GE.AND P0, PT, R5, R4, PT ;  /* 0x000000040500720c */ /* 0x000fe20003f06270 */
[----:B------:R-:W-:-:S05]  /*0470*/  VIADD R5, R3, 0x4 ;  /* 0x0000000403057836 */ /* 0x000fca0000000000 */
[----:B------:R-:W-:Y:S02]  /*0480*/  ISETP.GE.AND P1, PT, R5, R4, PT ;  /* 0x000000040500720c */ /* 0x000fe40003f26270 */
[----:B------:R-:W-:-:S05]  /*0490*/  IADD3 R5, PT, PT, R3, 0x2, RZ ;  /* 0x0000000203057810 */ /* 0x000fca0007ffe0ff */
[----:B0-----:R-:W-:Y:S04]  /*04a0*/  @!P0 LDS.64 R6, [R2+0x40] ;  /* 0x0000400002068984 */ /* 0x001fe80000000a00 */
[----:B-1----:R-:W0:Y:S02]  /*04b0*/  @!P0 LDS.64 R8, [R2] ;  /* 0x0000000002088984 */ /* 0x002e240000000a00 */
[----:B0-----:R-:W-:-:S07]  /*04c0*/  @!P0 DADD R6, R6, R8 ;  /* 0x0000000006068229 */ /* 0x001fce0000000008 */
[----:B------:R-:W-:Y:S01]  /*04d0*/  @!P0 STS.64 [R2], R6 ;  /* 0x0000000602008388 */ /* 0x000fe20000000a00 */
[----:B------:R-:W-:Y:S01]  /*04e0*/  ISETP.GE.AND P0, PT, R5, R4, PT ;  /* 0x000000040500720c */ /* 0x000fe20003f06270 */
[----:B------:R-:W-:Y:S02]  /*04f0*/  VIADD R5, R3, 0x1 ;  /* 0x0000000103057836 */ /* 0x000fe40000000000 */
[----:B------:R-:W-:Y:S04]  /*0500*/  @!P1 LDS.64 R8, [R2+0x20] ;  /* 0x0000200002089984 */ /* 0x000fe80000000a00 */
[----:B------:R-:W0:Y:S02]  /*0510*/  @!P1 LDS.64 R10, [R2] ;  /* 0x00000000020a9984 */ /* 0x000e240000000a00 */
        /* <DEDUP_REMOVED lines=21> */
.L_x_24:
        /* <DEDUP_REMOVED lines=9> */
.L_x_59:


//--------------------- .text._Z11reduce_manyILj32EEvPdS0_iii --------------------------
	.section	.text._Z11reduce_manyILj32EEvPdS0_iii,"ax",@progbits
	.align	128
        .global         _Z11reduce_manyILj32EEvPdS0_iii
        .type           _Z11reduce_manyILj32EEvPdS0_iii,@function
        .size           _Z11reduce_manyILj32EEvPdS0_iii,(.L_x_60 - _Z11reduce_manyILj32EEvPdS0_iii)
        .other          _Z11reduce_manyILj32EEvPdS0_iii,@"STO_CUDA_ENTRY STV_DEFAULT"
_Z11reduce_manyILj32EEvPdS0_iii:
.text._Z11reduce_manyILj32EEvPdS0_iii:
        /* <DEDUP_REMOVED lines=53> */
.L_x_28:
        /* <DEDUP_REMOVED lines=9> */
.L_x_27:
[----:B--2---:R-:W-:Y:S05]  /*03e0*/  BSYNC.RECONVERGENT B0 ;  /* 0x0000000000007941 */ /* 0x004fea0003800200 */
.L_x_26:
[----:B------:R-:W-:-:S04]  /*03f0*/  ULEA UR4, UR8, UR4, 0x5 ;  /* 0x0000000408047291 */ /* 0x000fc8000f8e28ff */
[----:B------:R-:W-:-:S09]  /*0400*/  UISETP.GE.AND UP0, UPT, UR4, UR5, UPT ;  /* 0x000000050400728c */ /* 0x000fd2000bf06270 */
[----:B------:R-:W-:Y:S05]  /*0410*/  BRA.U !UP0, `(.L_x_28) ;  /* 0xfffffffd08cc7547 */ /* 0x000fea000b83ffff */
.L_x_25:
        /* <DEDUP_REMOVED lines=18> */
[----:B------:R-:W-:Y:S02]  /*0540*/  ISETP.GE.AND P1, PT, R5, R4, PT ;  /* 0x000000040500720c */ /* 0x000fe40003f26270 */
[----:B------:R-:W-:Y:S01]  /*0550*/  IADD3 R5, PT, PT, R3, 0x1, RZ ;  /* 0x0000000103057810 */ /* 0x000fe20007ffe0ff */
        /* <DEDUP_REMOVED lines=23> */
.L_x_29:
        /* <DEDUP_REMOVED lines=11> */
.L_x_60:


//--------------------- .text._Z11reduce_manyILj64EEvPdS0_iii --------------------------
	.section	.text._Z11reduce_manyILj64EEvPdS0_iii,"ax",@progbits
	.align	128
        .global         _Z11reduce_manyILj64EEvPdS0_iii
        .type           _Z11reduce_manyILj64EEvPdS0_iii,@function
        .size           _Z11reduce_manyILj64EEvPdS0_iii,(.L_x_61 - _Z11reduce_manyILj64EEvPdS0_iii)
        .other          _Z11reduce_manyILj64EEvPdS0_iii,@"STO_CUDA_ENTRY STV_DEFAULT"
_Z11reduce_manyILj64EEvPdS0_iii:
.text._Z11reduce_manyILj64EEvPdS0_iii:
        /* <DEDUP_REMOVED lines=53> */
.L_x_33:
        /* <DEDUP_REMOVED lines=9> */
.L_x_32:
[----:B--2---:R-:W-:Y:S05]  /*03e0*/  BSYNC.RECONVERGENT B0 ;  /* 0x0000000000007941 */ /* 0x004fea0003800200 */
.L_x_31:
[----:B------:R-:W-:-:S04]  /*03f0*/  ULEA UR4, UR8, UR4, 0x6 ;  /* 0x0000000408047291 */ /* 0x000fc8000f8e30ff */
[----:B------:R-:W-:-:S09]  /*0400*/  UISETP.GE.AND UP0, UPT, UR4, UR5, UPT ;  /* 0x000000050400728c */ /* 0x000fd2000bf06270 */
[----:B------:R-:W-:Y:S05]  /*0410*/  BRA.U !UP0, `(.L_x_33) ;  /* 0xfffffffd08cc7547 */ /* 0x000fea000b83ffff */
.L_x_30:
        /* <DEDUP_REMOVED lines=49> */
.L_x_34:
        /* <DEDUP_REMOVED lines=13> */
.L_x_61:


//--------------------- .text._Z11reduce_manyILj128EEvPdS0_iii --------------------------
	.section	.text._Z11reduce_manyILj128EEvPdS0_iii,"ax",@progbits
	.align	128
        .global         _Z11reduce_manyILj128EEvPdS0_iii
        .type           _Z11reduce_manyILj128EEvPdS0_iii,@function
        .size           _Z11reduce_manyILj128EEvPdS0_iii,(.L_x_62 - _Z11reduce_manyILj128EEvPdS0_iii)
        .other          _Z11reduce_manyILj128EEvPdS0_iii,@"STO_CUDA_ENTRY STV_DEFAULT"
_Z11reduce_manyILj128EEvPdS0_iii:
.text._Z11reduce_manyILj128EEvPdS0_iii:
        /* <DEDUP_REMOVED lines=53> */
.L_x_38:
        /* <DEDUP_REMOVED lines=9> */
.L_x_37:
[----:B--2---:R-:W-:Y:S05]  /*03e0*/  BSYNC.RECONVERGENT B0 ;  /* 0x0000000000007941 */ /* 0x004fea0003800200 */
.L_x_36:
[----:B------:R-:W-:-:S04]  /*03f0*/  ULEA UR4, UR8, UR4, 0x7 ;  /* 0x0000000408047291 */ /* 0x000fc8000f8e38ff */
[----:B------:R-:W-:-:S09]  /*0400*/  UISETP.GE.AND UP0, UPT, UR4, UR5, UPT ;  /* 0x000000050400728c */ /* 0x000fd2000bf06270 */
[----:B------:R-:W-:Y:S05]  /*0410*/  BRA.U !UP0, `(.L_x_38) ;  /* 0xfffffffd08cc7547 */ /* 0x000fea000b83ffff */
.L_x_35:
[----:B------:R-:W-:Y:S01]  /*0420*/  BAR.SYNC.DEFER_BLOCKING 0x0 ;  /* 0x0000000000007b1d */ /* 0x000fe20000010000 */
[C---:B------:R-:W-:Y:S02]  /*0430*/  IADD3 R5, PT, PT, R3.reuse, 0x40, RZ ;  /* 0x0000004003057810 */ /* 0x040fe40007ffe0ff */
[----:B------:R-:W-:Y:S02]  /*0440*/  ISETP.GT.U32.AND P1, PT, R3, 0x1f, PT ;  /* 0x0000001f0300780c */ /* 0x000fe40003f24070 */
[----:B------:R-:W-:-:S04]  /*0450*/  ISETP.GE.AND P0, PT, R5, R4, PT ;  /* 0x000000040500720c */ /* 0x000fc80003f06270 */
[----:B------:R-:W-:-:S13]  /*0460*/  ISETP.GT.U32.OR P0, PT, R3, 0x3f, P0 ;  /* 0x0000003f0300780c */ /* 0x000fda0000704470 */
[----:B0-----:R-:W-:Y:S04]  /*0470*/  @!P0 LDS.64 R6, [R2+0x200] ;  /* 0x0002000002068984 */ /* 0x001fe80000000a00 */
[----:B-1----:R-:W0:Y:S02]  /*0480*/  @!P0 LDS.64 R8, [R2] ;  /* 0x0000000002088984 */ /* 0x002e240000000a00 */
[----:B0-----:R-:W-:-:S07]  /*0490*/  @!P0 DADD R6, R6, R8 ;  /* 0x0000000006068229 */ /* 0x001fce0000000008 */
[----:B------:R0:W-:Y:S01]  /*04a0*/  @!P0 STS.64 [R2], R6 ;  /* 0x0000000602008388 */ /* 0x0001e20000000a00 */
[----:B------:R-:W-:Y:S06]  /*04b0*/  BAR.SYNC.DEFER_BLOCKING 0x0 ;  /* 0x0000000000007b1d */ /* 0x000fec0000010000 */
[----:B------:R-:W-:Y:S05]  /*04c0*/  @P1 EXIT ;  /* 0x000000000000194d */ /* 0x000fea0003800000 */
[----:B------:R-:W-:-:S05]  /*04d0*/  VIADD R5, R3, 0x20 ;  /* 0x0000002003057836 */ /* 0x000fca0000000000 */
[----:B------:R-:W-:Y:S02]  /*04e0*/  ISETP.GE.AND P0, PT, R5, R4, PT ;  /* 0x000000040500720c */ /* 0x000fe40003f06270 */
[----:B------:R-:W-:-:S04]  /*04f0*/  IADD3 R5, PT, PT, R3, 0x10, RZ ;  /* 0x0000001003057810 */ /* 0x000fc80007ffe0ff */
[----:B------:R-:W-:Y:S01]  /*0500*/  ISETP.GE.AND P1, PT, R5, R4, PT ;  /* 0x000000040500720c */ /* 0x000fe20003f26270 */
[----:B------:R-:W-:-:S06]  /*0510*/  VIADD R5, R3, 0x8 ;  /* 0x0000000803057836 */ /* 0x000fcc0000000000 */
[----:B0-----:R-:W-:Y:S04]  /*0520*/  @!P0 LDS.64 R6, [R2+0x100] ;  /* 0x0001000002068984 */ /* 0x001fe80000000a00 */
        /* <DEDUP_REMOVED lines=40> */
.L_x_39:
        /* <DEDUP_REMOVED lines=13> */
.L_x_62:


//--------------------- .text._Z11reduce_manyILj256EEvPdS0_iii --------------------------
	.section	.text._Z11reduce_manyILj256EEvPdS0_iii,"ax",@progbits
	.align	128
        .global         _Z11reduce_manyILj256EEvPdS0_iii
        .type           _Z11reduce_manyILj256EEvPdS0_iii,@function
        .size           _Z11reduce_manyILj256EEvPdS0_iii,(.L_x_63 - _Z11reduce_manyILj256EEvPdS0_iii)
        .other          _Z11reduce_manyILj256EEvPdS0_iii,@"STO_CUDA_ENTRY STV_DEFAULT"
_Z11reduce_manyILj256EEvPdS0_iii:
.text._Z11reduce_manyILj256EEvPdS0_iii:
        /* <DEDUP_REMOVED lines=40> */
[----:B------:R-:W-:Y:S02]  /*0280*/  VIADD R9, R9, UR8 ;  /* 0x0000000809097c36 */ /* 0x000fe40008000000 */
[----:B------:R-:W-:-:S02]  /*0290*/  IMAD R5, R5, R8, RZ ;  /* 0x0000000805057224 */ /* 0x000fc400078e02ff */
[----:B------:R-:W-:Y:S01]  /*02a0*/  IMAD R10, R4, R11, RZ ;  /* 0x0000000b040a7224 */ /* 0x000fe200078e02ff */
[----:B------:R-:W-:Y:S01]  /*02b0*/  SEL R4, R11, R9, !P0 ;  /* 0x000000090b047207 */ /* 0x000fe20004000000 */
[----:B------:R-:W-:Y:S01]  /*02c0*/  IMAD R8, R6, R11, RZ ;  /* 0x0000000b06087224 */ /* 0x000fe200078e02ff */
[----:B0--3--:R-:W-:Y:S06]  /*02d0*/  BRA.U !UP0, `(.L_x_40) ;  /* 0x0000000108507547 */ /* 0x009fec000b800000 */
[----:B------:R-:W0:Y:S01]  /*02e0*/  LDC.64 R6, c[0x0][0x380] ;  /* 0x0000e000ff067b82 */ /* 0x000e220000000a00 */
[----:B------:R-:W-:Y:S02]  /*02f0*/  IADD3 R5, PT, PT, R8, R5, R3 ;  /* 0x0000000508057210 */ /* 0x000fe40007ffe003 */
[----:B------:R-:W-:Y:S02]  /*0300*/  CS2R R8, SRZ ;  /* 0x0000000000087805 */ /* 0x000fe4000001ff00 */
[----:B------:R-:W-:Y:S01]  /*0310*/  IADD3 R12, PT, PT, R10, R3, RZ ;  /* 0x000000030a0c7210 */ /* 0x000fe20007ffe0ff */
[----:B------:R-:W1:Y:S01]  /*0320*/  LDCU UR5, c[0x0][0x390] ;  /* 0x00007200ff0577ac */ /* 0x000e620008000800 */
[----:B------:R-:W2:Y:S01]  /*0330*/  LDCU UR8, c[0x0][0x394] ;  /* 0x00007280ff0877ac */ /* 0x000ea20008000800 */
[----:B------:R-:W-:-:S05]  /*0340*/  UMOV UR4, URZ ;  /* 0x000000ff00047c82 */ /* 0x000fca0008000000 */
.L_x_43:
[----:B------:R-:W-:Y:S01]  /*0350*/  VIADD R10, R12, UR4 ;  /* 0x000000040c0a7c36 */ /* 0x000fe20008000000 */
[----:B------:R-:W-:Y:S04]  /*0360*/  BSSY.RECONVERGENT B0, `(.L_x_41) ;  /* 0x0000008000007945 */ /* 0x000fe80003800200 */
[----:B-1----:R-:W-:-:S13]  /*0370*/  ISETP.GE.AND P0, PT, R10, UR5, PT ;  /* 0x000000050a007c0c */ /* 0x002fda000bf06270 */
[----:B------:R-:W-:Y:S05]  /*0380*/  @P0 BRA `(.L_x_42) ;  /* 0x0000000000140947 */ /* 0x000fea0003800000 */
[----:B------:R-:W-:-:S04]  /*0390*/  VIADD R11, R5, UR4 ;  /* 0x00000004050b7c36 */ /* 0x000fc80008000000 */
[----:B0-----:R-:W-:-:S06]  /*03a0*/  IMAD.WIDE R10, R11, 0x8, R6 ;  /* 0x000000080b0a7825 */ /* 0x001fcc00078e0206 */
[----:B------:R-:W3:Y:S02]  /*03b0*/  LDG.E.64 R10, desc[UR6][R10.64] ;  /* 0x000000060a0a7981 */ /* 0x000ee4000c1e1b00 */
[----:B---3--:R-:W-:-:S07]  /*03c0*/  DADD R8, R8, R10 ;  /* 0x0000000008087229 */ /* 0x008fce000000000a */
[----:B------:R1:W-:Y:S04]  /*03d0*/  STS.64 [R2], R8 ;  /* 0x0000000802007388 */ /* 0x0003e80000000a00 */
.L_x_42:
[----:B--2---:R-:W-:Y:S05]  /*03e0*/  BSYNC.RECONVERGENT B0 ;  /* 0x0000000000007941 */ /* 0x004fea0003800200 */
.L_x_41:
[----:B------:R-:W-:-:S04]  /*03f0*/  ULEA UR4, UR8, UR4, 0x8 ;  /* 0x0000000408047291 */ /* 0x000fc8000f8e40ff */
[----:B------:R-:W-:-:S09]  /*0400*/  UISETP.GE.AND UP0, UPT, UR4, UR5, UPT ;  /* 0x000000050400728c */ /* 0x000fd2000bf06270 */
[----:B------:R-:W-:Y:S05]  /*0410*/  BRA.U !UP0, `(.L_x_43) ;  /* 0xfffffffd08cc7547 */ /* 0x000fea000b83ffff */
.L_x_40:
[----:B------:R-:W-:Y:S01]  /*0420*/  BAR.SYNC.DEFER_BLOCKING 0x0 ;  /* 0x0000000000007b1d */ /* 0x000fe20000010000 */
[----:B------:R-:W-:-:S04]  /*0430*/  IADD3 R5, PT, PT, R3, 0x80, RZ ;  /* 0x0000008003057810 */ /* 0x000fc80007ffe0ff */
[----:B------:R-:W-:Y:S01]  /*0440*/  ISETP.GE.AND P0, PT, R5, R4, PT ;  /* 0x000000040500720c */ /* 0x000fe20003f06270 */
[----:B------:R-:W-:-:S03]  /*0450*/  VIADD R5, R3, 0x40 ;  /* 0x0000004003057836 */ /* 0x000fc60000000000 */
[----:B------:R-:W-:Y:S02]  /*0460*/  ISETP.GT.U32.OR P0, PT, R3, 0x7f, P0 ;  /* 0x0000007f0300780c */ /* 0x000fe40000704470 */
[----:B------:R-:W-:-:S04]  /*0470*/  ISETP.GE.AND P1, PT, R5, R4, PT ;  /* 0x000000040500720c */ /* 0x000fc80003f26270 */
[----:B------:R-:W-:-:S07]  /*0480*/  ISETP.GT.U32.OR P1, PT, R3, 0x3f, P1 ;  /* 0x0000003f0300780c */ /* 0x000fce0000f24470 */
[----:B0-----:R-:W-:Y:S04]  /*0490*/  @!P0 LDS.64 R6, [R2+0x400] ;  /* 0x0004000002068984 */ /* 0x001fe80000000a00 */
[----:B-1----:R-:W0:Y:S02]  /*04a0*/  @!P0 LDS.64 R8, [R2] ;  /* 0x0000000002088984 */ /* 0x002e240000000a00 */
[----:B0-----:R-:W-:-:S07]  /*04b0*/  @!P0 DADD R6, R6, R8 ;  /* 0x0000000006068229 */ /* 0x001fce0000000008 */
[----:B------:R-:W-:Y:S01]  /*04c0*/  @!P0 STS.64 [R2], R6 ;  /* 0x0000000602008388 */ /* 0x000fe20000000a00 */
[----:B------:R-:W-:Y:S01]  /*04d0*/  BAR.SYNC.DEFER_BLOCKING 0x0 ;  /* 0x0000000000007b1d */ /* 0x000fe20000010000 */
[----:B------:R-:W-:-:S05]  /*04e0*/  ISETP.GT.U32.AND P0, PT, R3, 0x1f, PT ;  /* 0x0000001f0300780c */ /* 0x000fca0003f04070 */
[----:B------:R-:W-:Y:S04]  /*04f0*/  @!P1 LDS.64 R8, [R2+0x200] ;  /* 0x0002000002089984 */ /* 0x000fe80000000a00 */
[----:B------:R-:W0:Y:S02]  /*0500*/  @!P1 LDS.64 R10, [R2] ;  /* 0x00000000020a9984 */ /* 0x000e240000000a00 */
        /* <DEDUP_REMOVED lines=9> */
[----:B------:R-:W-:Y:S04]  /*05a0*/  @!P0 LDS.64 R6, [R2+0x100] ;  /* 0x0001000002068984 */ /* 0x000fe80000000a00 */
[----:B0-----:R-:W0:Y:S02]  /*05b0*/  @!P0 LDS.64 R8, [R2] ;  /* 0x0000000002088984 */ /* 0x001e240000000a00 */
        /* <DEDUP_REMOVED lines=39> */
.L_x_44:
        /* <DEDUP_REMOVED lines=13> */
.L_x_63:


//--------------------- .text._Z11reduce_manyILj512EEvPdS0_iii --------------------------
	.section	.text._Z11reduce_manyILj512EEvPdS0_iii,"ax",@progbits
	.align	128
        .global         _Z11reduce_manyILj512EEvPdS0_iii
        .type           _Z11reduce_manyILj512EEvPdS0_iii,@function
        .size           _Z11reduce_manyILj512EEvPdS0_iii,(.L_x_64 - _Z11reduce_manyILj512EEvPdS0_iii)
        .other          _Z11reduce_manyILj512EEvPdS0_iii,@"STO_CUDA_ENTRY STV_DEFAULT"
_Z11reduce_manyILj512EEvPdS0_iii:
.text._Z11reduce_manyILj512EEvPdS0_iii:
        /* <DEDUP_REMOVED lines=19> */
[----:B------:R-:W-:Y:S02]  /*0130*/  IMAD.HI.U32 R3, R3, R5, R2 ;  /* 0x0000000503037227 */ /* 0x000fe400078e0002 */
[----:B------:R-:W0:Y:S04]  /*0140*/  S2R R2, SR_TID.X ;  /* 0x0000000000027919 */ /* 0x000e280000002100 */
[----:B-1----:R-:W-:-:S04]  /*0150*/  IMAD.HI.U32 R5, R3, R0, RZ ;  /* 0x0000000003057227 */ /* 0x002fc800078e00ff */
[----:B------:R-:W-:-:S04]  /*0160*/  IMAD.MOV R3, RZ, RZ, -R5 ;  /* 0x000000ffff037224 */ /* 0x000fc800078e0a05 */
        /* <DEDUP_REMOVED lines=8> */
[----:B------:R-:W-:-:S05]  /*01f0*/  @!P2 LOP3.LUT R5, RZ, UR9, RZ, 0x33, !PT ;  /* 0x00000009ff05ac12 */ /* 0x000fca000f8e33ff */
[----:B------:R-:W-:Y:S02]  /*0200*/  IMAD.MOV R9, RZ, RZ, -R5 ;  /* 0x000000ffff097224 */ /* 0x000fe400078e0a05 */
[-C--:B-----5:R-:W-:Y:S02]  /*0210*/  IMAD R7, R5, R8.reuse, R8 ;  /* 0x0000000805077224 */ /* 0x0a0fe400078e0208 */
[----:B------:R-:W-:Y:S02]  /*0220*/  IMAD R4, R9, UR9, R0 ;  /* 0x0000000909047c24 */ /* 0x000fe4000f8e0200 */
[----:B------:R-:W-:Y:S02]  /*0230*/  VIADD R7, R7, 0xffffffff ;  /* 0xffffffff07077836 */ /* 0x000fe40000000000 */
[----:B------:R-:W-:Y:S02]  /*0240*/  IMAD R6, R5, R8, R4 ;  /* 0x0000000805067224 */ /* 0x000fe400078e0204 */
[----:B------:R-:W-:-:S02]  /*0250*/  IMAD R9, R8, R11, R13 ;  /* 0x0000000b08097224 */ /* 0x000fc400078e020d */
[----:B------:R-:W-:Y:S01]  /*0260*/  IMAD R8, R8, R11, UR8 ;  /* 0x0000000808087e24 */ /* 0x000fe2000f8e020b */
[----:B------:R-:W-:Y:S01]  /*0270*/  ISETP.GE.AND P0, PT, R6, R7, PT ;  /* 0x000000070600720c */ /* 0x000fe20003f06270 */
[----:B------:R-:W-:Y:S02]  /*0280*/  VIADD R9, R9, UR8 ;  /* 0x0000000809097c36 */ /* 0x000fe40008000000 */
[----:B------:R-:W-:Y:S02]  /*0290*/  IMAD R8, R5, R8, RZ ;  /* 0x0000000805087224 */ /* 0x000fe400078e02ff */
        /* <DEDUP_REMOVED lines=11> */
.L_x_48:
        /* <DEDUP_REMOVED lines=9> */
.L_x_47:
[----:B--2---:R-:W-:Y:S05]  /*03e0*/  BSYNC.RECONVERGENT B0 ;  /* 0x0000000000007941 */ /* 0x004fea0003800200 */
.L_x_46:
[----:B------:R-:W-:-:S04]  /*03f0*/  ULEA UR4, UR8, UR4, 0x9 ;  /* 0x0000000408047291 */ /* 0x000fc8000f8e48ff */
[----:B------:R-:W-:-:S09]  /*0400*/  UISETP.GE.AND UP0, UPT, UR4, UR5, UPT ;  /* 0x000000050400728c */ /* 0x000fd2000bf06270 */
[----:B------:R-:W-:Y:S05]  /*0410*/  BRA.U !UP0, `(.L_x_48) ;  /* 0xfffffffd08cc7547 */ /* 0x000fea000b83ffff */
.L_x_45:
[----:B------:R-:W-:Y:S01]  /*0420*/  BAR.SYNC.DEFER_BLOCKING 0x0 ;  /* 0x0000000000007b1d */ /* 0x000fe20000010000 */
[----:B------:R-:W-:-:S04]  /*0430*/  IADD3 R5, PT, PT, R2, 0x100, RZ ;  /* 0x0000010002057810 */ /* 0x000fc80007ffe0ff */
[----:B------:R-:W-:Y:S01]  /*0440*/  ISETP.GE.AND P0, PT, R5, R4, PT ;  /* 0x000000040500720c */ /* 0x000fe20003f06270 */
[----:B------:R-:W-:-:S03]  /*0450*/  VIADD R5, R2, 0x80 ;  /* 0x0000008002057836 */ /* 0x000fc60000000000 */
[C---:B------:R-:W-:Y:S02]  /*0460*/  ISETP.GT.U32.OR P1, PT, R2.reuse, 0xff, P0 ;  /* 0x000000ff0200780c */ /* 0x040fe40000724470 */
[----:B------:R-:W-:Y:S01]  /*0470*/  ISETP.GE.AND P0, PT, R5, R4, PT ;  /* 0x000000040500720c */ /* 0x000fe20003f06270 */
[----:B------:R-:W-:-:S03]  /*0480*/  VIADD R5, R2, 0x40 ;  /* 0x0000004002057836 */ /* 0x000fc60000000000 */
[----:B------:R-:W-:-:S07]  /*0490*/  ISETP.GT.U32.OR P0, PT, R2, 0x7f, P0 ;  /* 0x0000007f0200780c */ /* 0x000fce0000704470 */
[----:B0-----:R-:W-:Y:S04]  /*04a0*/  @!P1 LDS.64 R6, [R3+0x800] ;  /* 0x0008000003069984 */ /* 0x001fe80000000a00 */
[----:B-1----:R-:W0:Y:S02]  /*04b0*/  @!P1 LDS.64 R8, [R3] ;  /* 0x0000000003089984 */ /* 0x002e240000000a00 */
[----:B0-----:R-:W-:-:S07]  /*04c0*/  @!P1 DADD R6, R6, R8 ;  /* 0x0000000006069229 */ /* 0x001fce0000000008 */
[----:B------:R-:W-:Y:S01]  /*04d0*/  @!P1 STS.64 [R3], R6 ;  /* 0x0000000603009388 */ /* 0x000fe20000000a00 */
[----:B------:R-:W-:Y:S01]  /*04e0*/  BAR.SYNC.DEFER_BLOCKING 0x0 ;  /* 0x0000000000007b1d */ /* 0x000fe20000010000 */
[----:B------:R-:W-:-:S04]  /*04f0*/  ISETP.GE.AND P1, PT, R5, R4, PT ;  /* 0x000000040500720c */ /* 0x000fc80003f26270 */
[----:B------:R-:W-:Y:S01]  /*0500*/  ISETP.GT.U32.OR P1, PT, R2, 0x3f, P1 ;  /* 0x0000003f0200780c */ /* 0x000fe20000f24470 */
[----:B------:R-:W-:Y:S04]  /*0510*/  @!P0 LDS.64 R8, [R3+0x400] ;  /* 0x0004000003088984 */ /* 0x000fe80000000a00 */
[----:B------:R-:W0:Y:S02]  /*0520*/  @!P0 LDS.64 R10, [R3] ;  /* 0x00000000030a8984 */ /* 0x000e240000000a00 */
        /* <DEDUP_REMOVED lines=10> */
[----:B------:R-:W-:-:S04]  /*05d0*/  IADD3 R5, PT, PT, R2, 0x20, RZ ;  /* 0x0000002002057810 */ /* 0x000fc80007ffe0ff */
[----:B------:R-:W-:Y:S01]  /*05e0*/  ISETP.GE.AND P0, PT, R5, R4, PT ;  /* 0x000000040500720c */ /* 0x000fe20003f06270 */
[----:B------:R-:W-:-:S05]  /*05f0*/  VIADD R5, R2, 0x10 ;  /* 0x0000001002057836 */ /* 0x000fca0000000000 */
        /* <DEDUP_REMOVED lines=43> */
.L_x_49:
        /* <DEDUP_REMOVED lines=13> */
.L_x_64:


//--------------------- .text._Z11reduce_manyILj1024EEvPdS0_iii --------------------------
	.section	.text._Z11reduce_manyILj1024EEvPdS0_iii,"ax",@progbits
	.align	128
        .global         _Z11reduce_manyILj1024EEvPdS0_iii
        .type           _Z11reduce_manyILj1024EEvPdS0_iii,@function
        .size           _Z11reduce_manyILj1024EEvPdS0_iii,(.L_x_65 - _Z11reduce_manyILj1024EEvPdS0_iii)
        .other          _Z11reduce_manyILj1024EEvPdS0_iii,@"STO_CUDA_ENTRY STV_DEFAULT"
_Z11reduce_manyILj1024EEvPdS0_iii:
.text._Z11reduce_manyILj1024EEvPdS0_iii:
        /* <DEDUP_REMOVED lines=53> */
.L_x_53:
        /* <DEDUP_REMOVED lines=9> */
.L_x_52:
[----:B--2---:R-:W-:Y:S05]  /*03e0*/  BSYNC.RECONVERGENT B0 ;  /* 0x0000000000007941 */ /* 0x004fea0003800200 */
.L_x_51:
[----:B------:R-:W-:-:S04]  /*03f0*/  ULEA UR4, UR8, UR4, 0xa ;  /* 0x0000000408047291 */ /* 0x000fc8000f8e50ff */
[----:B------:R-:W-:-:S09]  /*0400*/  UISETP.GE.AND UP0, UPT, UR4, UR5, UPT ;  /* 0x000000050400728c */ /* 0x000fd2000bf06270 */
[----:B------:R-:W-:Y:S05]  /*0410*/  BRA.U !UP0, `(.L_x_53) ;  /* 0xfffffffd08cc7547 */ /* 0x000fea000b83ffff */
.L_x_50:
        /* <DEDUP_REMOVED lines=73> */
.L_x_54:
        /* <DEDUP_REMOVED lines=13> */
.L_x_65:


//--------------------- .nv.shared._Z11reduce_manyILj1EEvPdS0_iii --------------------------
	.section	.nv.shared._Z11reduce_manyILj1EEvPdS0_iii,"aw",@nobits
	.sectionflags	@""
	.align	16
	.zero		1024


//--------------------- .nv.shared.reserved.0     --------------------------
	.section	.nv.shared.reserved.0,"aw",@nobits
	.weak		__nv_reservedSMEM_offset_0_alias
	.size		__nv_reservedSMEM_offset_0_alias, 0, 64
	.other		__nv_reservedSMEM_offset_0_alias,@"STO_CUDA_RESERVED_SHARED STV_DEFAULT"
__nv_reservedSMEM_offset_0_alias:
	.zero		0
	.zero		64


//--------------------- .nv.shared._Z11reduce_manyILj2EEvPdS0_iii --------------------------
	.section	.nv.shared._Z11reduce_manyILj2EEvPdS0_iii,"aw",@nobits
	.sectionflags	@""
	.align	16
	.zero		1024


//--------------------- .nv.shared._Z11reduce_manyILj4EEvPdS0_iii --------------------------
	.section	.nv.shared._Z11reduce_manyILj4EEvPdS0_iii,"aw",@nobits
	.sectionflags	@""
	.align	16
	.zero		1024


//--------------------- .nv.shared._Z11reduce_manyILj8EEvPdS0_iii --------------------------
	.section	.nv.shared._Z11reduce_manyILj8EEvPdS0_iii,"aw",@nobits
	.sectionflags	@""
	.align	16
	.zero		1024


//--------------------- .nv.shared._Z11reduce_manyILj16EEvPdS0_iii --------------------------
	.section	.nv.shared._Z11reduce_manyILj16EEvPdS0_iii,"aw",@nobits
	.sectionflags	@""
	.align	16
	.zero		1024


//--------------------- .nv.shared._Z11reduce_manyILj32EEvPdS0_iii --------------------------
	.section	.nv.shared._Z11reduce_manyILj32EEvPdS0_iii,"aw",@nobits
	.sectionflags	@""
	.align	16
	.zero		1024


//--------------------- .nv.shared._Z11reduce_manyILj64EEvPdS0_iii --------------------------
	.section	.nv.shared._Z11reduce_manyILj64EEvPdS0_iii,"aw",@nobits
	.sectionflags	@""
	.align	16
	.zero		1024


//--------------------- .nv.shared._Z11reduce_manyILj128EEvPdS0_iii --------------------------
	.section	.nv.shared._Z11reduce_manyILj128EEvPdS0_iii,"aw",@nobits
	.sectionflags	@""
	.align	16
	.zero		1024


//--------------------- .nv.shared._Z11reduce_manyILj256EEvPdS0_iii --------------------------
	.section	.nv.shared._Z11reduce_manyILj256EEvPdS0_iii,"aw",@nobits
	.sectionflags	@""
	.align	16
	.zero		1024


//--------------------- .nv.shared._Z11reduce_manyILj512EEvPdS0_iii --------------------------
	.section	.nv.shared._Z11reduce_manyILj512EEvPdS0_iii,"aw",@nobits
	.sectionflags	@""
	.align	16
	.zero		1024


//--------------------- .nv.shared._Z11reduce_manyILj1024EEvPdS0_iii --------------------------
	.section	.nv.shared._Z11reduce_manyILj1024EEvPdS0_iii,"aw",@nobits
	.sectionflags	@""
	.align	16
	.zero		1024


//--------------------- .nv.constant0._Z11reduce_manyILj1EEvPdS0_iii --------------------------
	.section	.nv.constant0._Z11reduce_manyILj1EEvPdS0_iii,"a",@progbits
	.sectionflags	@""
	.align	4
.nv.constant0._Z11reduce_manyILj1EEvPdS0_iii:
	.zero		924


//--------------------- .nv.constant0._Z11reduce_manyILj2EEvPdS0_iii --------------------------
	.section	.nv.constant0._Z11reduce_manyILj2EEvPdS0_iii,"a",@progbits
	.sectionflags	@""
	.align	4
.nv.constant0._Z11reduce_manyILj2EEvPdS0_iii:
	.zero		924


//--------------------- .nv.constant0._Z11reduce_manyILj4EEvPdS0_iii --------------------------
	.section	.nv.constant0._Z11reduce_manyILj4EEvPdS0_iii,"a",@progbits
	.sectionflags	@""
	.align	4
.nv.constant0._Z11reduce_manyILj4EEvPdS0_iii:
	.zero		924


//--------------------- .nv.constant0._Z11reduce_manyILj8EEvPdS0_iii --------------------------
	.section	.nv.constant0._Z11reduce_manyILj8EEvPdS0_iii,"a",@progbits
	.sectionflags	@""
	.align	4
.nv.constant0._Z11reduce_manyILj8EEvPdS0_iii:
	.zero		924


//--------------------- .nv.constant0._Z11reduce_manyILj16EEvPdS0_iii --------------------------
	.section	.nv.constant0._Z11reduce_manyILj16EEvPdS0_iii,"a",@progbits
	.sectionflags	@""
	.align	4
.nv.constant0._Z11reduce_manyILj16EEvPdS0_iii:
	.zero		924


//--------------------- .nv.constant0._Z11reduce_manyILj32EEvPdS0_iii --------------------------
	.section	.nv.constant0._Z11reduce_manyILj32EEvPdS0_iii,"a",@progbits
	.sectionflags	@""
	.align	4
.nv.constant0._Z11reduce_manyILj32EEvPdS0_iii:
	.zero		924


//--------------------- .nv.constant0._Z11reduce_manyILj64EEvPdS0_iii --------------------------
	.section	.nv.constant0._Z11reduce_manyILj64EEvPdS0_iii,"a",@progbits
	.sectionflags	@""
	.align	4
.nv.constant0._Z11reduce_manyILj64EEvPdS0_iii:
	.zero		924


//--------------------- .nv.constant0._Z11reduce_manyILj128EEvPdS0_iii --------------------------
	.section	.nv.constant0._Z11reduce_manyILj128EEvPdS0_iii,"a",@progbits
	.sectionflags	@""
	.align	4
.nv.constant0._Z11reduce_manyILj128EEvPdS0_iii:
	.zero		924


//--------------------- .nv.constant0._Z11reduce_manyILj256EEvPdS0_iii --------------------------
	.section	.nv.constant0._Z11reduce_manyILj256EEvPdS0_iii,"a",@progbits
	.sectionflags	@""
	.align	4
.nv.constant0._Z11reduce_manyILj256EEvPdS0_iii:
	.zero		924


//--------------------- .nv.constant0._Z11reduce_manyILj512EEvPdS0_iii --------------------------
	.section	.nv.constant0._Z11reduce_manyILj512EEvPdS0_iii,"a",@progbits
	.sectionflags	@""
	.align	4
.nv.constant0._Z11reduce_manyILj512EEvPdS0_iii:
	.zero		924


//--------------------- .nv.constant0._Z11reduce_manyILj1024EEvPdS0_iii --------------------------
	.section	.nv.constant0._Z11reduce_manyILj1024EEvPdS0_iii,"a",@progbits
	.sectionflags	@""
	.align	4
.nv.constant0._Z11reduce_manyILj1024EEvPdS0_iii:
	.zero		924


//--------------------- SYMBOLS --------------------------

	.type		.nv.reservedSmem.offset0,@object
	.size		.nv.reservedSmem.offset0,0x4
	.type		.nv.reservedSmem.cap,@object
	.size		.nv.reservedSmem.cap,0x4
